//
// Generated by NVIDIA NVVM Compiler
//
// Compiler Build ID: CL-36424714
// Cuda compilation tools, release 13.0, V13.0.88
// Based on NVVM 20.0.0
//

.version 9.0
.target sm_100
.address_size 64

	// .globl	_Z55parallel_iterative_improvement_algorithm_in_parallelismy
.extern .func  (.param .b64 func_retval0) malloc
(
	.param .b64 malloc_param_0
)
;
.extern .func  (.param .b32 func_retval0) vprintf
(
	.param .b64 vprintf_param_0,
	.param .b64 vprintf_param_1
)
;
.extern .func free
(
	.param .b64 free_param_0
)
;
.global .align 4 .b8 precalc_xorwow_matrix[102400];
.global .align 4 .b8 precalc_xorwow_offset_matrix[102400];
.global .align 4 .b8 mrg32k3aM1[2304];
.global .align 4 .b8 mrg32k3aM2[2304];
.global .align 4 .b8 mrg32k3aM1SubSeq[2016];
.global .align 4 .b8 mrg32k3aM2SubSeq[2016];
.global .align 4 .b8 mrg32k3aM1Seq[2304];
.global .align 4 .b8 mrg32k3aM2Seq[2304];
.const .align 8 .b8 __cr_lgamma_table[72];
// _ZZ55parallel_iterative_improvement_algorithm_in_parallelismyE5nodes has been demoted
.global .align 1 .b8 $str$1[62] = {67, 114, 101, 97, 116, 101, 32, 110, 111, 100, 101, 32, 98, 121, 32, 116, 104, 114, 101, 97, 100, 73, 100, 120, 32, 116, 121, 58, 32, 37, 100, 44, 32, 116, 120, 58, 32, 37, 100, 44, 32, 110, 111, 100, 101, 39, 115, 32, 121, 58, 32, 37, 100, 44, 32, 120, 58, 32, 37, 100, 10};
.global .align 1 .b8 $str$2[69] = {114, 101, 100, 105, 114, 101, 99, 116, 32, 110, 101, 120, 116, 32, 112, 111, 105, 110, 116, 101, 114, 32, 111, 102, 32, 110, 111, 100, 101, 32, 40, 121, 58, 32, 37, 100, 44, 32, 120, 58, 32, 37, 100, 41, 32, 116, 111, 32, 110, 111, 100, 101, 32, 40, 121, 58, 32, 37, 100, 44, 32, 120, 58, 32, 37, 100, 41, 10};
.global .align 1 .b8 $str$3[40] = {82, 97, 110, 100, 111, 109, 32, 110, 117, 109, 98, 101, 114, 58, 32, 37, 100, 32, 105, 110, 32, 116, 104, 114, 101, 97, 100, 32, 116, 120, 44, 32, 116, 121, 58, 32, 37, 100, 10};
.global .align 1 .b8 $str$4[123] = {110, 111, 100, 101, 32, 40, 116, 121, 58, 32, 37, 100, 32, 116, 120, 58, 32, 37, 100, 41, 39, 115, 32, 110, 101, 120, 116, 32, 110, 111, 100, 101, 32, 98, 101, 99, 111, 109, 101, 115, 32, 40, 116, 121, 58, 32, 37, 100, 32, 116, 120, 58, 32, 37, 100, 41, 32, 119, 104, 101, 114, 101, 97, 115, 32, 110, 111, 100, 101, 32, 40, 116, 121, 58, 32, 37, 100, 32, 114, 120, 58, 32, 37, 100, 41, 39, 115, 32, 110, 101, 120, 116, 32, 110, 111, 100, 101, 32, 98, 101, 99, 111, 109, 101, 115, 32, 40, 116, 121, 58, 32, 37, 100, 32, 116, 120, 58, 32, 37, 100, 41, 10};
.global .align 1 .b8 $str$5[22] = {116, 104, 114, 101, 97, 100, 32, 37, 100, 39, 115, 32, 110, 120, 32, 105, 115, 32, 37, 100, 10};

.visible .entry _Z55parallel_iterative_improvement_algorithm_in_parallelismy(
	.param .u64 _Z55parallel_iterative_improvement_algorithm_in_parallelismy_param_0
)
{
	.local .align 16 .b8 	__local_depot0[32];
	.reg .b64 	%SP;
	.reg .b64 	%SPL;
	.reg .pred 	%p<34>;
	.reg .b32 	%r<470>;
	.reg .b32 	%f<6>;
	.reg .b64 	%rd<79>;
	// demoted variable
	.shared .align 8 .b8 _ZZ55parallel_iterative_improvement_algorithm_in_parallelismyE5nodes[968];
	mov.u64 	%SPL, __local_depot0;
	cvta.local.u64 	%SP, %SPL;
	ld.param.u64 	%rd14, [_Z55parallel_iterative_improvement_algorithm_in_parallelismy_param_0];
	add.u64 	%rd15, %SP, 0;
	add.u64 	%rd1, %SPL, 0;
	mov.u32 	%r1, %tid.y;
	mov.u32 	%r2, %tid.x;
	{ // callseq 0, 0
	.param .b64 param0;
	st.param.b64 	[param0], 32;
	.param .b64 retval0;
	call.uni (retval0), 
	malloc, 
	(
	param0
	);
	ld.param.b64 	%rd16, [retval0];
	} // callseq 0
	{ // callseq 1, 0
	.param .b64 param0;
	st.param.b64 	[param0], 48;
	.param .b64 retval0;
	call.uni (retval0), 
	malloc, 
	(
	param0
	);
	ld.param.b64 	%rd17, [retval0];
	} // callseq 1
	st.u64 	[%rd16+24], %rd17;
	st.v2.u32 	[%rd16], {%r1, %r2};
	mov.b64 	%rd18, 0;
	st.u64 	[%rd16+16], %rd18;
	mad.lo.s32 	%r3, %r1, 11, %r2;
	cvt.u32.u64 	%r193, %rd14;
	xor.b32  	%r194, %r193, -1429050551;
	mul.lo.s32 	%r195, %r194, 1099087573;
	{ .reg .b32 tmp; mov.b64 {tmp, %r196}, %rd14; }
	xor.b32  	%r197, %r196, -136515619;
	mul.lo.s32 	%r198, %r197, -1703105765;
	add.s32 	%r199, %r195, %r198;
	add.s32 	%r200, %r199, 6615241;
	add.s32 	%r201, %r195, 123456789;
	st.v2.u32 	[%rd17], {%r200, %r201};
	xor.b32  	%r202, %r195, 362436069;
	add.s32 	%r203, %r198, 521288629;
	st.v2.u32 	[%rd17+8], {%r202, %r203};
	xor.b32  	%r204, %r198, 88675123;
	add.s32 	%r205, %r195, 5783321;
	st.v2.u32 	[%rd17+16], {%r204, %r205};
	setp.eq.s32 	%p1, %r3, 0;
	@%p1 bra 	$L__BB0_42;
	cvt.u64.u32 	%rd78, %r3;
	mov.b32 	%r376, 0;
$L__BB0_2:
	and.b64  	%rd6, %rd78, 3;
	setp.eq.s64 	%p2, %rd6, 0;
	@%p2 bra 	$L__BB0_41;
	mul.wide.u32 	%rd19, %r376, 3200;
	mov.u64 	%rd20, precalc_xorwow_matrix;
	add.s64 	%rd7, %rd20, %rd19;
	cvt.u32.u64 	%r5, %rd6;
	mov.b32 	%r377, 0;
$L__BB0_4:
	mov.b32 	%r390, 0;
	mov.u32 	%r391, %r390;
	mov.u32 	%r392, %r390;
	mov.u32 	%r393, %r390;
	mov.u32 	%r394, %r390;
	mov.u32 	%r383, %r390;
$L__BB0_5:
	mul.wide.u32 	%rd21, %r383, 4;
	add.s64 	%rd22, %rd17, %rd21;
	ld.u32 	%r13, [%rd22+4];
	shl.b32 	%r14, %r383, 5;
	mov.b32 	%r389, 0;
$L__BB0_6:
	.pragma "nounroll";
	shr.u32 	%r210, %r13, %r389;
	and.b32  	%r211, %r210, 1;
	setp.eq.b32 	%p3, %r211, 1;
	not.pred 	%p4, %p3;
	add.s32 	%r212, %r14, %r389;
	mul.lo.s32 	%r213, %r212, 5;
	mul.wide.u32 	%rd23, %r213, 4;
	add.s64 	%rd8, %rd7, %rd23;
	@%p4 bra 	$L__BB0_8;
	ld.global.u32 	%r214, [%rd8];
	xor.b32  	%r394, %r394, %r214;
	ld.global.u32 	%r215, [%rd8+4];
	xor.b32  	%r393, %r393, %r215;
	ld.global.u32 	%r216, [%rd8+8];
	xor.b32  	%r392, %r392, %r216;
	ld.global.u32 	%r217, [%rd8+12];
	xor.b32  	%r391, %r391, %r217;
	ld.global.u32 	%r218, [%rd8+16];
	xor.b32  	%r390, %r390, %r218;
$L__BB0_8:
	and.b32  	%r220, %r210, 2;
	setp.eq.s32 	%p5, %r220, 0;
	@%p5 bra 	$L__BB0_10;
	ld.global.u32 	%r221, [%rd8+20];
	xor.b32  	%r394, %r394, %r221;
	ld.global.u32 	%r222, [%rd8+24];
	xor.b32  	%r393, %r393, %r222;
	ld.global.u32 	%r223, [%rd8+28];
	xor.b32  	%r392, %r392, %r223;
	ld.global.u32 	%r224, [%rd8+32];
	xor.b32  	%r391, %r391, %r224;
	ld.global.u32 	%r225, [%rd8+36];
	xor.b32  	%r390, %r390, %r225;
$L__BB0_10:
	and.b32  	%r227, %r210, 4;
	setp.eq.s32 	%p6, %r227, 0;
	@%p6 bra 	$L__BB0_12;
	ld.global.u32 	%r228, [%rd8+40];
	xor.b32  	%r394, %r394, %r228;
	ld.global.u32 	%r229, [%rd8+44];
	xor.b32  	%r393, %r393, %r229;
	ld.global.u32 	%r230, [%rd8+48];
	xor.b32  	%r392, %r392, %r230;
	ld.global.u32 	%r231, [%rd8+52];
	xor.b32  	%r391, %r391, %r231;
	ld.global.u32 	%r232, [%rd8+56];
	xor.b32  	%r390, %r390, %r232;
$L__BB0_12:
	and.b32  	%r234, %r210, 8;
	setp.eq.s32 	%p7, %r234, 0;
	@%p7 bra 	$L__BB0_14;
	ld.global.u32 	%r235, [%rd8+60];
	xor.b32  	%r394, %r394, %r235;
	ld.global.u32 	%r236, [%rd8+64];
	xor.b32  	%r393, %r393, %r236;
	ld.global.u32 	%r237, [%rd8+68];
	xor.b32  	%r392, %r392, %r237;
	ld.global.u32 	%r238, [%rd8+72];
	xor.b32  	%r391, %r391, %r238;
	ld.global.u32 	%r239, [%rd8+76];
	xor.b32  	%r390, %r390, %r239;
$L__BB0_14:
	and.b32  	%r241, %r210, 16;
	setp.eq.s32 	%p8, %r241, 0;
	@%p8 bra 	$L__BB0_16;
	ld.global.u32 	%r242, [%rd8+80];
	xor.b32  	%r394, %r394, %r242;
	ld.global.u32 	%r243, [%rd8+84];
	xor.b32  	%r393, %r393, %r243;
	ld.global.u32 	%r244, [%rd8+88];
	xor.b32  	%r392, %r392, %r244;
	ld.global.u32 	%r245, [%rd8+92];
	xor.b32  	%r391, %r391, %r245;
	ld.global.u32 	%r246, [%rd8+96];
	xor.b32  	%r390, %r390, %r246;
$L__BB0_16:
	and.b32  	%r248, %r210, 32;
	setp.eq.s32 	%p9, %r248, 0;
	@%p9 bra 	$L__BB0_18;
	ld.global.u32 	%r249, [%rd8+100];
	xor.b32  	%r394, %r394, %r249;
	ld.global.u32 	%r250, [%rd8+104];
	xor.b32  	%r393, %r393, %r250;
	ld.global.u32 	%r251, [%rd8+108];
	xor.b32  	%r392, %r392, %r251;
	ld.global.u32 	%r252, [%rd8+112];
	xor.b32  	%r391, %r391, %r252;
	ld.global.u32 	%r253, [%rd8+116];
	xor.b32  	%r390, %r390, %r253;
$L__BB0_18:
	and.b32  	%r255, %r210, 64;
	setp.eq.s32 	%p10, %r255, 0;
	@%p10 bra 	$L__BB0_20;
	ld.global.u32 	%r256, [%rd8+120];
	xor.b32  	%r394, %r394, %r256;
	ld.global.u32 	%r257, [%rd8+124];
	xor.b32  	%r393, %r393, %r257;
	ld.global.u32 	%r258, [%rd8+128];
	xor.b32  	%r392, %r392, %r258;
	ld.global.u32 	%r259, [%rd8+132];
	xor.b32  	%r391, %r391, %r259;
	ld.global.u32 	%r260, [%rd8+136];
	xor.b32  	%r390, %r390, %r260;
$L__BB0_20:
	and.b32  	%r262, %r210, 128;
	setp.eq.s32 	%p11, %r262, 0;
	@%p11 bra 	$L__BB0_22;
	ld.global.u32 	%r263, [%rd8+140];
	xor.b32  	%r394, %r394, %r263;
	ld.global.u32 	%r264, [%rd8+144];
	xor.b32  	%r393, %r393, %r264;
	ld.global.u32 	%r265, [%rd8+148];
	xor.b32  	%r392, %r392, %r265;
	ld.global.u32 	%r266, [%rd8+152];
	xor.b32  	%r391, %r391, %r266;
	ld.global.u32 	%r267, [%rd8+156];
	xor.b32  	%r390, %r390, %r267;
$L__BB0_22:
	and.b32  	%r269, %r210, 256;
	setp.eq.s32 	%p12, %r269, 0;
	@%p12 bra 	$L__BB0_24;
	ld.global.u32 	%r270, [%rd8+160];
	xor.b32  	%r394, %r394, %r270;
	ld.global.u32 	%r271, [%rd8+164];
	xor.b32  	%r393, %r393, %r271;
	ld.global.u32 	%r272, [%rd8+168];
	xor.b32  	%r392, %r392, %r272;
	ld.global.u32 	%r273, [%rd8+172];
	xor.b32  	%r391, %r391, %r273;
	ld.global.u32 	%r274, [%rd8+176];
	xor.b32  	%r390, %r390, %r274;
$L__BB0_24:
	and.b32  	%r276, %r210, 512;
	setp.eq.s32 	%p13, %r276, 0;
	@%p13 bra 	$L__BB0_26;
	ld.global.u32 	%r277, [%rd8+180];
	xor.b32  	%r394, %r394, %r277;
	ld.global.u32 	%r278, [%rd8+184];
	xor.b32  	%r393, %r393, %r278;
	ld.global.u32 	%r279, [%rd8+188];
	xor.b32  	%r392, %r392, %r279;
	ld.global.u32 	%r280, [%rd8+192];
	xor.b32  	%r391, %r391, %r280;
	ld.global.u32 	%r281, [%rd8+196];
	xor.b32  	%r390, %r390, %r281;
$L__BB0_26:
	and.b32  	%r283, %r210, 1024;
	setp.eq.s32 	%p14, %r283, 0;
	@%p14 bra 	$L__BB0_28;
	ld.global.u32 	%r284, [%rd8+200];
	xor.b32  	%r394, %r394, %r284;
	ld.global.u32 	%r285, [%rd8+204];
	xor.b32  	%r393, %r393, %r285;
	ld.global.u32 	%r286, [%rd8+208];
	xor.b32  	%r392, %r392, %r286;
	ld.global.u32 	%r287, [%rd8+212];
	xor.b32  	%r391, %r391, %r287;
	ld.global.u32 	%r288, [%rd8+216];
	xor.b32  	%r390, %r390, %r288;
$L__BB0_28:
	and.b32  	%r290, %r210, 2048;
	setp.eq.s32 	%p15, %r290, 0;
	@%p15 bra 	$L__BB0_30;
	ld.global.u32 	%r291, [%rd8+220];
	xor.b32  	%r394, %r394, %r291;
	ld.global.u32 	%r292, [%rd8+224];
	xor.b32  	%r393, %r393, %r292;
	ld.global.u32 	%r293, [%rd8+228];
	xor.b32  	%r392, %r392, %r293;
	ld.global.u32 	%r294, [%rd8+232];
	xor.b32  	%r391, %r391, %r294;
	ld.global.u32 	%r295, [%rd8+236];
	xor.b32  	%r390, %r390, %r295;
$L__BB0_30:
	and.b32  	%r297, %r210, 4096;
	setp.eq.s32 	%p16, %r297, 0;
	@%p16 bra 	$L__BB0_32;
	ld.global.u32 	%r298, [%rd8+240];
	xor.b32  	%r394, %r394, %r298;
	ld.global.u32 	%r299, [%rd8+244];
	xor.b32  	%r393, %r393, %r299;
	ld.global.u32 	%r300, [%rd8+248];
	xor.b32  	%r392, %r392, %r300;
	ld.global.u32 	%r301, [%rd8+252];
	xor.b32  	%r391, %r391, %r301;
	ld.global.u32 	%r302, [%rd8+256];
	xor.b32  	%r390, %r390, %r302;
$L__BB0_32:
	and.b32  	%r304, %r210, 8192;
	setp.eq.s32 	%p17, %r304, 0;
	@%p17 bra 	$L__BB0_34;
	ld.global.u32 	%r305, [%rd8+260];
	xor.b32  	%r394, %r394, %r305;
	ld.global.u32 	%r306, [%rd8+264];
	xor.b32  	%r393, %r393, %r306;
	ld.global.u32 	%r307, [%rd8+268];
	xor.b32  	%r392, %r392, %r307;
	ld.global.u32 	%r308, [%rd8+272];
	xor.b32  	%r391, %r391, %r308;
	ld.global.u32 	%r309, [%rd8+276];
	xor.b32  	%r390, %r390, %r309;
$L__BB0_34:
	and.b32  	%r311, %r210, 16384;
	setp.eq.s32 	%p18, %r311, 0;
	@%p18 bra 	$L__BB0_36;
	ld.global.u32 	%r312, [%rd8+280];
	xor.b32  	%r394, %r394, %r312;
	ld.global.u32 	%r313, [%rd8+284];
	xor.b32  	%r393, %r393, %r313;
	ld.global.u32 	%r314, [%rd8+288];
	xor.b32  	%r392, %r392, %r314;
	ld.global.u32 	%r315, [%rd8+292];
	xor.b32  	%r391, %r391, %r315;
	ld.global.u32 	%r316, [%rd8+296];
	xor.b32  	%r390, %r390, %r316;
$L__BB0_36:
	and.b32  	%r318, %r210, 32768;
	setp.eq.s32 	%p19, %r318, 0;
	@%p19 bra 	$L__BB0_38;
	ld.global.u32 	%r319, [%rd8+300];
	xor.b32  	%r394, %r394, %r319;
	ld.global.u32 	%r320, [%rd8+304];
	xor.b32  	%r393, %r393, %r320;
	ld.global.u32 	%r321, [%rd8+308];
	xor.b32  	%r392, %r392, %r321;
	ld.global.u32 	%r322, [%rd8+312];
	xor.b32  	%r391, %r391, %r322;
	ld.global.u32 	%r323, [%rd8+316];
	xor.b32  	%r390, %r390, %r323;
$L__BB0_38:
	add.s32 	%r389, %r389, 16;
	setp.ne.s32 	%p20, %r389, 32;
	@%p20 bra 	$L__BB0_6;
	mad.lo.s32 	%r324, %r383, -31, %r14;
	add.s32 	%r383, %r324, 1;
	setp.ne.s32 	%p21, %r383, 5;
	@%p21 bra 	$L__BB0_5;
	st.u32 	[%rd17+4], %r394;
	st.u32 	[%rd17+8], %r393;
	st.u32 	[%rd17+12], %r392;
	st.u32 	[%rd17+16], %r391;
	st.u32 	[%rd17+20], %r390;
	add.s32 	%r377, %r377, 1;
	setp.lt.u32 	%p22, %r377, %r5;
	@%p22 bra 	$L__BB0_4;
$L__BB0_41:
	shr.u64 	%rd9, %rd78, 2;
	add.s32 	%r376, %r376, 1;
	setp.gt.u64 	%p23, %rd78, 3;
	mov.u64 	%rd78, %rd9;
	@%p23 bra 	$L__BB0_2;
$L__BB0_42:
	mov.b32 	%r325, 0;
	st.v2.u32 	[%rd17+24], {%r325, %r325};
	st.u32 	[%rd17+32], %r325;
	mov.b64 	%rd24, 0;
	st.u64 	[%rd17+40], %rd24;
	mov.u32 	%r326, _ZZ55parallel_iterative_improvement_algorithm_in_parallelismyE5nodes;
	mad.lo.s32 	%r185, %r1, 88, %r326;
	shl.b32 	%r327, %r2, 3;
	add.s32 	%r186, %r185, %r327;
	st.shared.u64 	[%r186], %rd16;
	ld.v2.u32 	{%r328, %r329}, [%rd16];
	st.local.v4.u32 	[%rd1], {%r1, %r2, %r328, %r329};
	mov.u64 	%rd25, $str$1;
	cvta.global.u64 	%rd26, %rd25;
	{ // callseq 2, 0
	.param .b64 param0;
	st.param.b64 	[param0], %rd26;
	.param .b64 param1;
	st.param.b64 	[param1], %rd15;
	.param .b32 retval0;
	call.uni (retval0), 
	vprintf, 
	(
	param0, 
	param1
	);
	ld.param.b32 	%r330, [retval0];
	} // callseq 2
	bar.sync 	0;
	setp.gt.u32 	%p24, %r1, 9;
	@%p24 bra 	$L__BB0_44;
	ld.shared.u64 	%rd31, [%r186+88];
	ld.shared.u64 	%rd32, [%r186];
	st.u64 	[%rd32+16], %rd31;
	ld.shared.u64 	%rd33, [%r186];
	ld.u64 	%rd34, [%rd33+16];
	ld.u32 	%r332, [%rd34+8];
	st.u32 	[%rd33+8], %r332;
	ld.shared.u64 	%rd35, [%r186];
	ld.v2.u32 	{%r333, %r334}, [%rd35];
	ld.u64 	%rd36, [%rd35+16];
	ld.v2.u32 	{%r335, %r336}, [%rd36];
	st.local.v4.u32 	[%rd1], {%r333, %r334, %r335, %r336};
	mov.u64 	%rd37, $str$2;
	cvta.global.u64 	%rd38, %rd37;
	{ // callseq 3, 0
	.param .b64 param0;
	st.param.b64 	[param0], %rd38;
	.param .b64 param1;
	st.param.b64 	[param1], %rd15;
	.param .b32 retval0;
	call.uni (retval0), 
	vprintf, 
	(
	param0, 
	param1
	);
	ld.param.b32 	%r337, [retval0];
	} // callseq 3
	bra.uni 	$L__BB0_45;
$L__BB0_44:
	ld.shared.u64 	%rd28, [%r186];
	mov.b64 	%rd29, 0;
	st.u64 	[%rd28+16], %rd29;
	ld.shared.u64 	%rd30, [%r186];
	st.u32 	[%rd30+8], %r2;
$L__BB0_45:
	bar.sync 	0;
	setp.ne.s32 	%p25, %r2, %r1;
	setp.eq.s32 	%p26, %r2, 11;
	or.pred  	%p27, %p25, %p26;
	@%p27 bra 	$L__BB0_48;
	cvt.rn.f32.u32 	%f1, %r1;
	shl.b32 	%r339, %r1, 3;
	add.s32 	%r191, %r185, %r339;
	ld.shared.u64 	%rd40, [%r191];
	ld.u64 	%rd41, [%rd40+24];
	ld.v2.u32 	{%r340, %r341}, [%rd41];
	shr.u32 	%r342, %r341, 2;
	xor.b32  	%r343, %r342, %r341;
	ld.v2.u32 	{%r344, %r345}, [%rd41+8];
	ld.v2.u32 	{%r346, %r347}, [%rd41+16];
	st.v2.u32 	[%rd41+8], {%r345, %r346};
	shl.b32 	%r348, %r347, 4;
	shl.b32 	%r349, %r343, 1;
	xor.b32  	%r350, %r349, %r348;
	xor.b32  	%r351, %r350, %r343;
	xor.b32  	%r352, %r351, %r347;
	st.v2.u32 	[%rd41+16], {%r347, %r352};
	add.s32 	%r353, %r340, 362437;
	st.v2.u32 	[%rd41], {%r353, %r344};
	add.s32 	%r354, %r352, %r353;
	cvt.rn.f32.u32 	%f2, %r354;
	fma.rn.f32 	%f3, %f2, 0f2F800000, 0f2F000000;
	sub.s32 	%r355, 11, %r1;
	cvt.rn.f32.s32 	%f4, %r355;
	fma.rn.f32 	%f5, %f3, %f4, %f1;
	cvt.rzi.s32.f32 	%r192, %f5;
	st.local.v2.u32 	[%rd1], {%r192, %r1};
	mov.u64 	%rd42, $str$3;
	cvta.global.u64 	%rd43, %rd42;
	{ // callseq 4, 0
	.param .b64 param0;
	st.param.b64 	[param0], %rd43;
	.param .b64 param1;
	st.param.b64 	[param1], %rd15;
	.param .b32 retval0;
	call.uni (retval0), 
	vprintf, 
	(
	param0, 
	param1
	);
	ld.param.b32 	%r356, [retval0];
	} // callseq 4
	setp.eq.s32 	%p28, %r192, %r1;
	@%p28 bra 	$L__BB0_48;
	ld.shared.u64 	%rd45, [%r191];
	ld.u64 	%rd46, [%rd45+16];
	shl.b32 	%r358, %r192, 3;
	add.s32 	%r359, %r185, %r358;
	ld.shared.u64 	%rd47, [%r359];
	ld.u64 	%rd48, [%rd47+16];
	st.u64 	[%rd45+16], %rd48;
	ld.shared.u64 	%rd49, [%r359];
	st.u64 	[%rd49+16], %rd46;
	ld.shared.u64 	%rd50, [%r191];
	ld.u64 	%rd51, [%rd50+16];
	ld.v2.u32 	{%r360, %r361}, [%rd51];
	ld.shared.u64 	%rd52, [%r359];
	ld.u64 	%rd53, [%rd52+16];
	ld.v2.u32 	{%r362, %r363}, [%rd53];
	st.local.v4.u32 	[%rd1], {%r1, %r1, %r360, %r361};
	st.local.v4.u32 	[%rd1+16], {%r1, %r192, %r362, %r363};
	mov.u64 	%rd54, $str$4;
	cvta.global.u64 	%rd55, %rd54;
	{ // callseq 5, 0
	.param .b64 param0;
	st.param.b64 	[param0], %rd55;
	.param .b64 param1;
	st.param.b64 	[param1], %rd15;
	.param .b32 retval0;
	call.uni (retval0), 
	vprintf, 
	(
	param0, 
	param1
	);
	ld.param.b32 	%r364, [retval0];
	} // callseq 5
$L__BB0_48:
	bar.sync 	0;
	ld.shared.u64 	%rd57, [%r186];
	ld.u64 	%rd10, [%rd57+16];
	setp.eq.s64 	%p29, %rd10, 0;
	@%p29 bra 	$L__BB0_50;
	ld.u32 	%r366, [%rd10+8];
	ld.u64 	%rd58, [%rd10+16];
	bar.sync 	0;
	ld.shared.u64 	%rd59, [%r186];
	st.u32 	[%rd59+8], %r366;
	ld.shared.u64 	%rd60, [%r186];
	st.u64 	[%rd60+16], %rd58;
$L__BB0_50:
	bar.sync 	0;
	ld.shared.u64 	%rd61, [%r186];
	ld.u64 	%rd11, [%rd61+16];
	setp.eq.s64 	%p30, %rd11, 0;
	@%p30 bra 	$L__BB0_52;
	ld.u32 	%r367, [%rd11+8];
	ld.u64 	%rd62, [%rd11+16];
	bar.sync 	0;
	ld.shared.u64 	%rd63, [%r186];
	st.u32 	[%rd63+8], %r367;
	ld.shared.u64 	%rd64, [%r186];
	st.u64 	[%rd64+16], %rd62;
$L__BB0_52:
	bar.sync 	0;
	ld.shared.u64 	%rd65, [%r186];
	ld.u64 	%rd12, [%rd65+16];
	setp.eq.s64 	%p31, %rd12, 0;
	@%p31 bra 	$L__BB0_54;
	ld.u32 	%r368, [%rd12+8];
	ld.u64 	%rd66, [%rd12+16];
	bar.sync 	0;
	ld.shared.u64 	%rd67, [%r186];
	st.u32 	[%rd67+8], %r368;
	ld.shared.u64 	%rd68, [%r186];
	st.u64 	[%rd68+16], %rd66;
$L__BB0_54:
	bar.sync 	0;
	ld.shared.u64 	%rd69, [%r186];
	ld.u64 	%rd13, [%rd69+16];
	setp.eq.s64 	%p32, %rd13, 0;
	@%p32 bra 	$L__BB0_56;
	ld.u32 	%r369, [%rd13+8];
	ld.u64 	%rd70, [%rd13+16];
	bar.sync 	0;
	ld.shared.u64 	%rd71, [%r186];
	st.u32 	[%rd71+8], %r369;
	ld.shared.u64 	%rd72, [%r186];
	st.u64 	[%rd72+16], %rd70;
$L__BB0_56:
	setp.ne.s32 	%p33, %r1, 0;
	@%p33 bra 	$L__BB0_58;
	add.s32 	%r372, %r326, %r327;
	ld.shared.u64 	%rd73, [%r372];
	ld.u32 	%r373, [%rd73+8];
	st.local.v2.u32 	[%rd1], {%r2, %r373};
	mov.u64 	%rd74, $str$5;
	cvta.global.u64 	%rd75, %rd74;
	add.u64 	%rd76, %SP, 0;
	{ // callseq 6, 0
	.param .b64 param0;
	st.param.b64 	[param0], %rd75;
	.param .b64 param1;
	st.param.b64 	[param1], %rd76;
	.param .b32 retval0;
	call.uni (retval0), 
	vprintf, 
	(
	param0, 
	param1
	);
	ld.param.b32 	%r374, [retval0];
	} // callseq 6
$L__BB0_58:
	ld.shared.u64 	%rd77, [%r186];
	{ // callseq 7, 0
	.param .b64 param0;
	st.param.b64 	[param0], %rd77;
	call.uni 
	free, 
	(
	param0
	);
	} // callseq 7
	ret;

}


// ===== COMPILED SASS (sm_100) =====

	.target	sm_100

	.elftype	@"ET_EXEC"


//--------------------- .note.nv.tkinfo           --------------------------
	.section	.note.nv.tkinfo,"",@"SHT_NOTE"
	.sectionflags	@"SHF_NOTE_NV_TKINFO"
	.tkinfo
        /*0018*/ 	.word	0x00000002
        /*0030*/ 	.string	""
        /*0030*/ 	.string	"ptxas"
        /*0030*/ 	.string	"Cuda compilation tools, release 13.0, V13.0.88"
        /*0030*/ 	.string	"Build cuda_13.0.r13.0/compiler.36424714_0"
        /*0030*/ 	.string	"-arch sm_100 -m 64 "



//--------------------- .note.nv.cuinfo           --------------------------
	.section	.note.nv.cuinfo,"",@"SHT_NOTE"
	.sectionflags	@"SHF_NOTE_NV_CUINFO"
        /*0018*/ 	.short	0x0002
        /*001a*/ 	.short	0x0064
        /*001c*/ 	.short	0x0082
	.zero		2


//--------------------- .nv.info                  --------------------------
	.section	.nv.info,"",@"SHT_CUDA_INFO"
	.align	4


	//----- nvinfo : EIATTR_REGCOUNT
	.align		4
        /*0000*/ 	.byte	0x04, 0x2f
        /*0002*/ 	.short	(.L_15 - .L_14)
	.align		4
.L_14:
        /*0004*/ 	.word	index@(_Z55parallel_iterative_improvement_algorithm_in_parallelismy)
        /*0008*/ 	.word	0x00000027


	//----- nvinfo : EIATTR_FRAME_SIZE
	.align		4
.L_15:
        /*000c*/ 	.byte	0x04, 0x11
        /*000e*/ 	.short	(.L_17 - .L_16)
	.align		4
.L_16:
        /*0010*/ 	.word	index@(_Z55parallel_iterative_improvement_algorithm_in_parallelismy)
        /*0014*/ 	.word	0x00000020


	//----- nvinfo : EIATTR_MIN_STACK_SIZE
	.align		4
.L_17:
        /*0018*/ 	.byte	0x04, 0x12
        /*001a*/ 	.short	(.L_19 - .L_18)
	.align		4
.L_18:
        /*001c*/ 	.word	index@(_Z55parallel_iterative_improvement_algorithm_in_parallelismy)
        /*0020*/ 	.word	0x00000020
.L_19:


//--------------------- .nv.compat                --------------------------
	.section	.nv.compat,"",@"SHT_CUDA_COMPAT_INFO"
	.align	4
        /*0000*/ 	.byte	0x02, 0x09, 0x00, 0x00, 0x02, 0x02, 0x01, 0x00, 0x02, 0x05, 0x05, 0x00, 0x03, 0x07, 0x01, 0x01
        /*0010*/ 	.byte	0x02, 0x03, 0x00, 0x00, 0x02, 0x06, 0x01, 0x00, 0x04, 0x0b, 0x08, 0x00, 0x09, 0x00, 0x00, 0x00
        /*0020*/ 	.byte	0x00, 0x00, 0x00, 0x00


//--------------------- .nv.info._Z55parallel_iterative_improvement_algorithm_in_parallelismy --------------------------
	.section	.nv.info._Z55parallel_iterative_improvement_algorithm_in_parallelismy,"",@"SHT_CUDA_INFO"
	.sectionflags	@""
	.align	4


	//----- nvinfo : EIATTR_CUDA_API_VERSION
	.align		4
        /*0000*/ 	.byte	0x04, 0x37
        /*0002*/ 	.short	(.L_21 - .L_20)
.L_20:
        /*0004*/ 	.word	0x00000082


	//----- nvinfo : EIATTR_KPARAM_INFO
	.align		4
.L_21:
        /*0008*/ 	.byte	0x04, 0x17
        /*000a*/ 	.short	(.L_23 - .L_22)
.L_22:
        /*000c*/ 	.word	0x00000000
        /*0010*/ 	.short	0x0000
        /*0012*/ 	.short	0x0000
        /*0014*/ 	.byte	0x00, 0xf0, 0x21, 0x00


	//----- nvinfo : EIATTR_SPARSE_MMA_MASK
	.align		4
.L_23:
        /*0018*/ 	.byte	0x03, 0x50
        /*001a*/ 	.short	0x0000


	//----- nvinfo : EIATTR_MAXREG_COUNT
	.align		4
        /*001c*/ 	.byte	0x03, 0x1b
        /*001e*/ 	.short	0x00ff


	//----- nvinfo : EIATTR_NUM_BARRIERS
	.align		4
        /*0020*/ 	.byte	0x02, 0x4c
        /*0022*/ 	.byte	0x01
	.zero		1


	//----- nvinfo : EIATTR_EXTERNS
	.align		4
        /*0024*/ 	.byte	0x04, 0x0f
        /*0026*/ 	.short	(.L_25 - .L_24)


	//   ....[0]....
	.align		4
.L_24:
        /*0028*/ 	.word	index@(malloc)


	//   ....[1]....
	.align		4
        /*002c*/ 	.word	index@(vprintf)


	//   ....[2]....
	.align		4
        /*0030*/ 	.word	index@(free)


	//----- nvinfo : EIATTR_MERCURY_ISA_VERSION
	.align		4
.L_25:
        /*0034*/ 	.byte	0x03, 0x5f
        /*0036*/ 	.short	0x0101


	//----- nvinfo : EIATTR_VRC_CTA_INIT_COUNT
	.align		4
        /*0038*/ 	.byte	0x02, 0x4a
	.zero		1
	.zero		1


	//----- nvinfo : EIATTR_SYSCALL_OFFSETS
	.align		4
        /*003c*/ 	.byte	0x04, 0x46
        /*003e*/ 	.short	(.L_27 - .L_26)


	//   ....[0]....
.L_26:
        /*0040*/ 	.word	0x000000b0


	//   ....[1]....
        /*0044*/ 	.word	0x00000150


	//   ....[2]....
        /*0048*/ 	.word	0x00001ca0


	//   ....[3]....
        /*004c*/ 	.word	0x00001e60


	//   ....[4]....
        /*0050*/ 	.word	0x00002200


	//   ....[5]....
        /*0054*/ 	.word	0x00002420


	//   ....[6]....
        /*0058*/ 	.word	0x00002ae0


	//   ....[7]....
        /*005c*/ 	.word	0x00002b40


	//----- nvinfo : EIATTR_EXIT_INSTR_OFFSETS
	.align		4
.L_27:
        /*0060*/ 	.byte	0x04, 0x1c
        /*0062*/ 	.short	(.L_29 - .L_28)


	//   ....[0]....
.L_28:
        /*0064*/ 	.word	0x00002b50


	//----- nvinfo : EIATTR_CRS_STACK_SIZE
	.align		4
.L_29:
        /*0068*/ 	.byte	0x04, 0x1e
        /*006a*/ 	.short	(.L_31 - .L_30)
.L_30:
        /*006c*/ 	.word	0x00000000


	//----- nvinfo : EIATTR_CBANK_PARAM_SIZE
	.align		4
.L_31:
        /*0070*/ 	.byte	0x03, 0x19
        /*0072*/ 	.short	0x0008


	//----- nvinfo : EIATTR_PARAM_CBANK
	.align		4
        /*0074*/ 	.byte	0x04, 0x0a
        /*0076*/ 	.short	(.L_33 - .L_32)
	.align		4
.L_32:
        /*0078*/ 	.word	index@(.nv.constant0._Z55parallel_iterative_improvement_algorithm_in_parallelismy)
        /*007c*/ 	.short	0x0380
        /*007e*/ 	.short	0x0008


	//----- nvinfo : EIATTR_SW_WAR
	.align		4
.L_33:
        /*0080*/ 	.byte	0x04, 0x36
        /*0082*/ 	.short	(.L_35 - .L_34)
.L_34:
        /*0084*/ 	.word	0x00000008
.L_35:


//--------------------- .nv.callgraph             --------------------------
	.section	.nv.callgraph,"",@"SHT_CUDA_CALLGRAPH"
	.align	4
	.sectionentsize	8
	.align		4
        /*0000*/ 	.word	0x00000000
	.align		4
        /*0004*/ 	.word	0xffffffff
	.align		4
        /*0008*/ 	.word	index@(_Z55parallel_iterative_improvement_algorithm_in_parallelismy)
	.align		4
        /*000c*/ 	.word	index@(free)
	.align		4
        /*0010*/ 	.word	index@(_Z55parallel_iterative_improvement_algorithm_in_parallelismy)
	.align		4
        /*0014*/ 	.word	index@(vprintf)
	.align		4
        /*0018*/ 	.word	index@(_Z55parallel_iterative_improvement_algorithm_in_parallelismy)
	.align		4
        /*001c*/ 	.word	index@(malloc)
	.align		4
        /*0020*/ 	.word	0x00000000
	.align		4
        /*0024*/ 	.word	0xfffffffe
	.align		4
        /*0028*/ 	.word	0x00000000
	.align		4
        /*002c*/ 	.word	0xfffffffd
	.align		4
        /*0030*/ 	.word	0x00000000
	.align		4
        /*0034*/ 	.word	0xfffffffc


//--------------------- .nv.constant4             --------------------------
	.section	.nv.constant4,"a",@progbits
	.align	8
	.align		8
.nv.constant4:
        /*0000*/ 	.dword	malloc
	.align		8
        /*0008*/ 	.dword	vprintf
	.align		8
        /*0010*/ 	.dword	free
	.align		8
        /*0018*/ 	.dword	precalc_xorwow_matrix
	.align		8
        /*0020*/ 	.dword	precalc_xorwow_offset_matrix
	.align		8
        /*0028*/ 	.dword	mrg32k3aM1
	.align		8
        /*0030*/ 	.dword	mrg32k3aM2
	.align		8
        /*0038*/ 	.dword	mrg32k3aM1SubSeq
	.align		8
        /*0040*/ 	.dword	mrg32k3aM2SubSeq
	.align		8
        /*0048*/ 	.dword	mrg32k3aM1Seq
	.align		8
        /*0050*/ 	.dword	mrg32k3aM2Seq
	.align		8
        /*0058*/ 	.dword	$str$1
	.align		8
        /*0060*/ 	.dword	$str$2
	.align		8
        /*0068*/ 	.dword	$str$3
	.align		8
        /*0070*/ 	.dword	$str$4
	.align		8
        /*0078*/ 	.dword	$str$5


//--------------------- .nv.constant3             --------------------------
	.section	.nv.constant3,"a",@progbits
	.align	8
.nv.constant3:
	.type		__cr_lgamma_table,@object
	.size		__cr_lgamma_table,(.L_8 - __cr_lgamma_table)
__cr_lgamma_table:
        /*0000*/ 	.byte	0x00, 0x00, 0x00, 0x00, 0x00, 0x00, 0x00, 0x00, 0x00, 0x00, 0x00, 0x00, 0x00, 0x00, 0x00, 0x00
        /*0010*/ 	.byte	0xef, 0x39, 0xfa, 0xfe, 0x42, 0x2e, 0xe6, 0x3f, 0x02, 0x20, 0x2a, 0xfa, 0x0b, 0xab, 0xfc, 0x3f
        /*0020*/ 	.byte	0xf9, 0x2c, 0x92, 0x7c, 0xa7, 0x6c, 0x09, 0x40, 0xc9, 0x79, 0x44, 0x3c, 0x64, 0x26, 0x13, 0x40
        /*0030*/ 	.byte	0xca, 0x01, 0xcf, 0x3a, 0x27, 0x51, 0x1a, 0x40, 0x30, 0xcc, 0x2d, 0xf3, 0xe1, 0x0c, 0x21, 0x40
        /*0040*/ 	.byte	0x0d, 0xb7, 0xfc, 0x82, 0x8e, 0x35, 0x25, 0x40
.L_8:


//--------------------- .text._Z55parallel_iterative_improvement_algorithm_in_parallelismy --------------------------
	.section	.text._Z55parallel_iterative_improvement_algorithm_in_parallelismy,"ax",@progbits
	.align	128
        .global         _Z55parallel_iterative_improvement_algorithm_in_parallelismy
        .type           _Z55parallel_iterative_improvement_algorithm_in_parallelismy,@function
        .size           _Z55parallel_iterative_improvement_algorithm_in_parallelismy,(.L_x_23 - _Z55parallel_iterative_improvement_algorithm_in_parallelismy)
        .other          _Z55parallel_iterative_improvement_algorithm_in_parallelismy,@"STO_CUDA_ENTRY STV_DEFAULT"
_Z55parallel_iterative_improvement_algorithm_in_parallelismy:
.text._Z55parallel_iterative_improvement_algorithm_in_parallelismy:
[----:B------:R-:W0:Y:S01]  /*0000*/  LDC R1, c[0x0][0x37c] ;  /* 0x0000df00ff017b82 */ /* 0x000e220000000800 */
[----:B------:R-:W-:Y:S01]  /*0010*/  MOV R18, 0x0 ;  /* 0x0000000000127802 */ /* 0x000fe20000000f00 */
[----:B------:R-:W1:Y:S01]  /*0020*/  LDCU UR4, c[0x0][0x2f8] ;  /* 0x00005f00ff0477ac */ /* 0x000e620008000800 */
[----:B0-----:R-:W-:-:S05]  /*0030*/  VIADD R1, R1, 0xffffffe0 ;  /* 0xffffffe001017836 */ /* 0x001fca0000000000 */
[----:B------:R0:W2:Y:S01]  /*0040*/  LDC.64 R6, c[0x4][R18] ;  /* 0x0100000012067b82 */ /* 0x0000a20000000a00 */
[----:B------:R-:W3:Y:S01]  /*0050*/  LDCU UR5, c[0x0][0x2fc] ;  /* 0x00005f80ff0577ac */ /* 0x000ee20008000800 */
[----:B------:R-:W-:Y:S02]  /*0060*/  IMAD.MOV.U32 R4, RZ, RZ, 0x20 ;  /* 0x00000020ff047424 */ /* 0x000fe400078e00ff */
[----:B------:R-:W-:Y:S01]  /*0070*/  IMAD.MOV.U32 R5, RZ, RZ, RZ ;  /* 0x000000ffff057224 */ /* 0x000fe200078e00ff */
[----:B-1----:R-:W-:-:S05]  /*0080*/  IADD3 R22, P0, PT, R1, UR4, RZ ;  /* 0x0000000401167c10 */ /* 0x002fca000ff1e0ff */
[----:B0--3--:R-:W-:-:S08]  /*0090*/  IMAD.X R2, RZ, RZ, UR5, P0 ;  /* 0x00000005ff027e24 */ /* 0x009fd000080e06ff */
[----:B------:R-:W-:-:S07]  /*00a0*/  LEPC R20, `(.L_x_0) ;  /* 0x000000001014794e */ /* 0x000fce0000000000 */
[----:B--2---:R-:W-:Y:S05]  /*00b0*/  CALL.ABS.NOINC R6 ;  /* 0x0000000006007343 */ /* 0x004fea0003c00000 */
.L_x_0:
[----:B------:R-:W0:Y:S01]  /*00c0*/  S2R R24, SR_TID.Y ;  /* 0x0000000000187919 */ /* 0x000e220000002200 */
[----:B------:R-:W1:Y:S01]  /*00d0*/  LDC.64 R16, c[0x0][0x358] ;  /* 0x0000d600ff107b82 */ /* 0x000e620000000a00 */
[----:B------:R-:W-:Y:S01]  /*00e0*/  IMAD.MOV.U32 R19, RZ, RZ, R5 ;  /* 0x000000ffff137224 */ /* 0x000fe200078e0005 */
[----:B------:R-:W2:Y:S01]  /*00f0*/  S2R R25, SR_TID.X ;  /* 0x0000000000197919 */ /* 0x000ea20000002100 */
[----:B------:R-:W-:-:S05]  /*0100*/  IMAD.MOV.U32 R5, RZ, RZ, RZ ;  /* 0x000000ffff057224 */ /* 0x000fca00078e00ff */
[----:B------:R3:W4:Y:S02]  /*0110*/  LDC.64 R6, c[0x4][R18] ;  /* 0x0100000012067b82 */ /* 0x0007240000000a00 */
[----:B---3--:R-:W-:Y:S02]  /*0120*/  IMAD.MOV.U32 R18, RZ, RZ, R4 ;  /* 0x000000ffff127224 */ /* 0x008fe400078e0004 */
[----:B------:R-:W-:-:S07]  /*0130*/  IMAD.MOV.U32 R4, RZ, RZ, 0x30 ;  /* 0x00000030ff047424 */ /* 0x000fce00078e00ff */
[----:B------:R-:W-:-:S07]  /*0140*/  LEPC R20, `(.L_x_1) ;  /* 0x000000001014794e */ /* 0x000fce0000000000 */
[----:B012-4-:R-:W-:Y:S05]  /*0150*/  CALL.ABS.NOINC R6 ;  /* 0x0000000006007343 */ /* 0x017fea0003c00000 */
.L_x_1:
[----:B------:R-:W0:Y:S01]  /*0160*/  LDC.64 R6, c[0x0][0x380] ;  /* 0x0000e000ff067b82 */ /* 0x000e220000000a00 */
[C---:B------:R-:W-:Y:S01]  /*0170*/  R2UR UR4, R16.reuse ;  /* 0x00000000100472ca */ /* 0x040fe200000e0000 */
[----:B------:R-:W-:Y:S01]  /*0180*/  BSSY.RECONVERGENT B0, `(.L_x_2) ;  /* 0x0000193000007945 */ /* 0x000fe20003800200 */
[C---:B------:R-:W-:Y:S02]  /*0190*/  R2UR UR5, R17.reuse ;  /* 0x00000000110572ca */ /* 0x040fe400000e0000 */
[C---:B------:R-:W-:Y:S02]  /*01a0*/  R2UR UR6, R16.reuse ;  /* 0x00000000100672ca */ /* 0x040fe400000e0000 */
[C---:B------:R-:W-:Y:S02]  /*01b0*/  R2UR UR7, R17.reuse ;  /* 0x00000000110772ca */ /* 0x040fe400000e0000 */
[----:B------:R-:W-:Y:S02]  /*01c0*/  R2UR UR8, R16 ;  /* 0x00000000100872ca */ /* 0x000fe400000e0000 */
[----:B------:R-:W-:-:S02]  /*01d0*/  R2UR UR9, R17 ;  /* 0x00000000110972ca */ /* 0x000fc400000e0000 */
[C---:B------:R-:W-:Y:S02]  /*01e0*/  R2UR UR10, R16.reuse ;  /* 0x00000000100a72ca */ /* 0x040fe400000e0000 */
[C---:B------:R-:W-:Y:S02]  /*01f0*/  R2UR UR11, R17.reuse ;  /* 0x00000000110b72ca */ /* 0x040fe400000e0000 */
[C---:B------:R-:W-:Y:S02]  /*0200*/  R2UR UR12, R16.reuse ;  /* 0x00000000100c72ca */ /* 0x040fe400000e0000 */
[C---:B------:R-:W-:Y:S01]  /*0210*/  R2UR UR13, R17.reuse ;  /* 0x00000000110d72ca */ /* 0x040fe200000e0000 */
[----:B------:R1:W-:Y:S01]  /*0220*/  ST.E.64 desc[UR6][R18.64], R24 ;  /* 0x0000001812007985 */ /* 0x0003e2000c101b06 */
[----:B------:R-:W-:Y:S02]  /*0230*/  R2UR UR14, R16 ;  /* 0x00000000100e72ca */ /* 0x000fe400000e0000 */
[----:B------:R-:W-:Y:S01]  /*0240*/  R2UR UR15, R17 ;  /* 0x00000000110f72ca */ /* 0x000fe200000e0000 */
[----:B------:R1:W-:Y:S01]  /*0250*/  ST.E.64 desc[UR8][R18.64+0x10], RZ ;  /* 0x000010ff12007985 */ /* 0x0003e2000c101b08 */
[----:B0-----:R-:W-:Y:S01]  /*0260*/  LOP3.LUT R0, R6, 0xaad26b49, RZ, 0x3c, !PT ;  /* 0xaad26b4906007812 */ /* 0x001fe200078e3cff */
[----:B------:R-:W-:Y:S01]  /*0270*/  IMAD.MOV.U32 R6, RZ, RZ, R4 ;  /* 0x000000ffff067224 */ /* 0x000fe200078e0004 */
[----:B------:R-:W-:Y:S01]  /*0280*/  LOP3.LUT R3, R7, 0xf7dcefdd, RZ, 0x3c, !PT ;  /* 0xf7dcefdd07037812 */ /* 0x000fe200078e3cff */
[----:B------:R-:W-:-:S02]  /*0290*/  IMAD.MOV.U32 R7, RZ, RZ, R5 ;  /* 0x000000ffff077224 */ /* 0x000fc400078e0005 */
[----:B------:R-:W-:Y:S02]  /*02a0*/  IMAD R0, R0, 0x4182bed5, RZ ;  /* 0x4182bed500007824 */ /* 0x000fe400078e02ff */
[----:B------:R-:W-:Y:S01]  /*02b0*/  IMAD R3, R3, -0x658354e5, RZ ;  /* 0x9a7cab1b03037824 */ /* 0x000fe200078e02ff */
[----:B------:R1:W-:Y:S01]  /*02c0*/  ST.E.64 desc[UR4][R18.64+0x18], R6 ;  /* 0x0000180612007985 */ /* 0x0003e2000c101b04 */
[C---:B------:R-:W-:Y:S01]  /*02d0*/  VIADD R5, R0.reuse, 0x75bcd15 ;  /* 0x075bcd1500057836 */ /* 0x040fe20000000000 */
[C---:B------:R-:W-:Y:S01]  /*02e0*/  LOP3.LUT R8, R0.reuse, 0x159a55e5, RZ, 0x3c, !PT ;  /* 0x159a55e500087812 */ /* 0x040fe200078e3cff */
[C---:B------:R-:W-:Y:S01]  /*02f0*/  VIADD R11, R0.reuse, 0x583f19 ;  /* 0x00583f19000b7836 */ /* 0x040fe20000000000 */
[----:B------:R-:W-:Y:S01]  /*0300*/  IADD3 R4, PT, PT, R0, 0x64f0c9, R3 ;  /* 0x0064f0c900047810 */ /* 0x000fe20007ffe003 */
[----:B------:R-:W-:Y:S01]  /*0310*/  IMAD R0, R24, 0xb, R25 ;  /* 0x0000000b18007824 */ /* 0x000fe200078e0219 */
[C---:B------:R-:W-:Y:S01]  /*0320*/  LOP3.LUT R10, R3.reuse, 0x5491333, RZ, 0x3c, !PT ;  /* 0x05491333030a7812 */ /* 0x040fe200078e3cff */
[----:B------:R-:W-:-:S02]  /*0330*/  VIADD R9, R3, 0x1f123bb5 ;  /* 0x1f123bb503097836 */ /* 0x000fc40000000000 */
[----:B------:R1:W-:Y:S01]  /*0340*/  ST.E.64 desc[UR10][R6.64], R4 ;  /* 0x0000000406007985 */ /* 0x0003e2000c101b0a */
[----:B------:R-:W-:-:S03]  /*0350*/  ISETP.NE.AND P0, PT, R0, RZ, PT ;  /* 0x000000ff0000720c */ /* 0x000fc60003f05270 */
[----:B------:R1:W-:Y:S04]  /*0360*/  ST.E.64 desc[UR12][R6.64+0x8], R8 ;  /* 0x0000080806007985 */ /* 0x0003e8000c101b0c */
[----:B------:R1:W-:Y:S06]  /*0370*/  ST.E.64 desc[UR14][R6.64+0x10], R10 ;  /* 0x0000100a06007985 */ /* 0x0003ec000c101b0e */
[----:B------:R-:W-:Y:S05]  /*0380*/  @!P0 BRA `(.L_x_3) ;  /* 0x0000001400c88947 */ /* 0x000fea0003800000 */
[----:B------:R-:W-:-:S07]  /*0390*/  CS2R R14, SRZ ;  /* 0x00000000000e7805 */ /* 0x000fce000001ff00 */
.L_x_11:
[----:B0-----:R-:W-:Y:S01]  /*03a0*/  LOP3.LUT R3, R0, 0x3, RZ, 0xc0, !PT ;  /* 0x0000000300037812 */ /* 0x001fe200078ec0ff */
[----:B------:R-:W-:Y:S03]  /*03b0*/  BSSY.RECONVERGENT B1, `(.L_x_4) ;  /* 0x0000169000017945 */ /* 0x000fe60003800200 */
[----:B------:R-:W-:-:S04]  /*03c0*/  ISETP.NE.U32.AND P0, PT, R3, RZ, PT ;  /* 0x000000ff0300720c */ /* 0x000fc80003f05070 */
[----:B------:R-:W-:-:S13]  /*03d0*/  ISETP.NE.AND.EX P0, PT, RZ, RZ, PT, P0 ;  /* 0x000000ffff00720c */ /* 0x000fda0003f05300 */
[----:B------:R-:W-:Y:S05]  /*03e0*/  @!P0 BRA `(.L_x_5) ;  /* 0x0000001400948947 */ /* 0x000fea0003800000 */
[----:B-1----:R-:W0:Y:S01]  /*03f0*/  LDC.64 R10, c[0x4][0x18] ;  /* 0x01000600ff0a7b82 */ /* 0x002e220000000a00 */
[----:B------:R-:W-:Y:S02]  /*0400*/  IMAD.MOV.U32 R16, RZ, RZ, RZ ;  /* 0x000000ffff107224 */ /* 0x000fe400078e00ff */
[----:B0-----:R-:W-:-:S07]  /*0410*/  IMAD.WIDE.U32 R10, R14, 0xc80, R10 ;  /* 0x00000c800e0a7825 */ /* 0x001fce00078e000a */
.L_x_10:
[----:B------:R-:W-:Y:S01]  /*0420*/  BSSY.RECONVERGENT B2, `(.L_x_6) ;  /* 0x0000154000027945 */ /* 0x000fe20003800200 */
[----:B0-----:R-:W-:Y:S01]  /*0430*/  IMAD.MOV.U32 R3, RZ, RZ, RZ ;  /* 0x000000ffff037224 */ /* 0x001fe200078e00ff */
[----:B------:R-:W-:Y:S01]  /*0440*/  CS2R R4, SRZ ;  /* 0x0000000000047805 */ /* 0x000fe2000001ff00 */
[----:B------:R-:W-:Y:S01]  /*0450*/  IMAD.MOV.U32 R17, RZ, RZ, RZ ;  /* 0x000000ffff117224 */ /* 0x000fe200078e00ff */
[----:B------:R-:W-:-:S07]  /*0460*/  CS2R R8, SRZ ;  /* 0x0000000000087805 */ /* 0x000fce000001ff00 */
.L_x_9:
[----:B------:R-:W0:Y:S01]  /*0470*/  LDC.64 R24, c[0x0][0x358] ;  /* 0x0000d600ff187b82 */ /* 0x000e220000000a00 */
[----:B------:R-:W-:Y:S01]  /*0480*/  IMAD.WIDE.U32 R12, R17, 0x4, R6 ;  /* 0x00000004110c7825 */ /* 0x000fe200078e0006 */
[----:B0-----:R-:W-:Y:S02]  /*0490*/  R2UR UR4, R24 ;  /* 0x00000000180472ca */ /* 0x001fe400000e0000 */
[----:B------:R-:W-:-:S13]  /*04a0*/  R2UR UR5, R25 ;  /* 0x00000000190572ca */ /* 0x000fda00000e0000 */
[----:B------:R0:W5:Y:S01]  /*04b0*/  LD.E R20, desc[UR4][R12.64+0x4] ;  /* 0x000004040c147980 */ /* 0x000162000c101900 */
[----:B------:R-:W-:Y:S01]  /*04c0*/  BSSY.RECONVERGENT B3, `(.L_x_7) ;  /* 0x0000146000037945 */ /* 0x000fe20003800200 */
[----:B------:R-:W-:-:S07]  /*04d0*/  IMAD.MOV.U32 R21, RZ, RZ, RZ ;  /* 0x000000ffff157224 */ /* 0x000fce00078e00ff */
.L_x_8:
[----:B-----5:R-:W-:-:S04]  /*04e0*/  SHF.R.U32.HI R33, RZ, R21, R20 ;  /* 0x00000015ff217219 */ /* 0x020fc80000011614 */
[----:B0-----:R-:W-:-:S04]  /*04f0*/  LOP3.LUT R12, R33, 0x1, RZ, 0xc0, !PT ;  /* 0x00000001210c7812 */ /* 0x001fc800078ec0ff */
[----:B------:R-:W-:Y:S01]  /*0500*/  ISETP.NE.U32.AND P0, PT, R12, 0x1, PT ;  /* 0x000000010c00780c */ /* 0x000fe20003f05070 */
[----:B------:R-:W-:-:S03]  /*0510*/  IMAD.SHL.U32 R12, R17, 0x20, RZ ;  /* 0x00000020110c7824 */ /* 0x000fc600078e00ff */
[----:B------:R-:W-:Y:S01]  /*0520*/  R2P PR, R33, 0x7e ;  /* 0x0000007e21007804 */ /* 0x000fe20000000000 */
[----:B------:R-:W-:-:S04]  /*0530*/  IMAD.IADD R12, R12, 0x1, R21 ;  /* 0x000000010c0c7824 */ /* 0x000fc800078e0215 */
[----:B------:R-:W-:-:S04]  /*0540*/  IMAD R13, R12, 0x5, RZ ;  /* 0x000000050c0d7824 */ /* 0x000fc800078e02ff */
[C---:B------:R-:W-:Y:S01]  /*0550*/  @!P0 R2UR UR4, R24.reuse ;  /* 0x00000000180482ca */ /* 0x040fe200000e0000 */
[----:B------:R-:W-:Y:S01]  /*0560*/  IMAD.WIDE.U32 R12, R13, 0x4, R10 ;  /* 0x000000040d0c7825 */ /* 0x000fe200078e000a */
[C---:B------:R-:W-:Y:S02]  /*0570*/  @!P0 R2UR UR5, R25.reuse ;  /* 0x00000000190582ca */ /* 0x040fe400000e0000 */
[----:B------:R-:W-:Y:S02]  /*0580*/  @P1 R2UR UR6, R24 ;  /* 0x00000000180612ca */ /* 0x000fe400000e0000 */
[----:B------:R-:W-:-:S09]  /*0590*/  @P1 R2UR UR7, R25 ;  /* 0x00000000190712ca */ /* 0x000fd200000e0000 */
[----:B------:R-:W2:Y:S01]  /*05a0*/  @!P0 LDG.E R30, desc[UR4][R12.64] ;  /* 0x000000040c1e8981 */ /* 0x000ea2000c1e1900 */
[C---:B------:R-:W-:Y:S02]  /*05b0*/  @P2 R2UR UR4, R24.reuse ;  /* 0x00000000180422ca */ /* 0x040fe400000e0000 */
[C---:B------:R-:W-:Y:S01]  /*05c0*/  @P2 R2UR UR5, R25.reuse ;  /* 0x00000000190522ca */ /* 0x040fe200000e0000 */
[----:B------:R-:W3:Y:S01]  /*05d0*/  @P1 LDG.E R32, desc[UR6][R12.64+0x14] ;  /* 0x000014060c201981 */ /* 0x000ee2000c1e1900 */
[----:B------:R-:W-:Y:S02]  /*05e0*/  @P3 R2UR UR6, R24 ;  /* 0x00000000180632ca */ /* 0x000fe400000e0000 */
[----:B------:R-:W-:-:S09]  /*05f0*/  @P3 R2UR UR7, R25 ;  /* 0x00000000190732ca */ /* 0x000fd200000e0000 */
[----:B------:R-:W4:Y:S04]  /*0600*/  @P2 LDG.E R34, desc[UR4][R12.64+0x28] ;  /* 0x000028040c222981 */ /* 0x000f28000c1e1900 */
[----:B------:R-:W4:Y:S01]  /*0610*/  @P3 LDG.E R29, desc[UR6][R12.64+0x3c] ;  /* 0x00003c060c1d3981 */ /* 0x000f22000c1e1900 */
[C---:B------:R-:W-:Y:S02]  /*0620*/  @P4 R2UR UR10, R24.reuse ;  /* 0x00000000180a42ca */ /* 0x040fe400000e0000 */
[C---:B------:R-:W-:Y:S02]  /*0630*/  @P4 R2UR UR11, R25.reuse ;  /* 0x00000000190b42ca */ /* 0x040fe400000e0000 */
[----:B------:R-:W-:Y:S02]  /*0640*/  @P5 R2UR UR12, R24 ;  /* 0x00000000180c52ca */ /* 0x000fe400000e0000 */
[----:B------:R-:W-:-:S02]  /*0650*/  @P5 R2UR UR13, R25 ;  /* 0x00000000190d52ca */ /* 0x000fc400000e0000 */
[C---:B------:R-:W-:Y:S02]  /*0660*/  @!P0 R2UR UR4, R24.reuse ;  /* 0x00000000180482ca */ /* 0x040fe400000e0000 */
[C---:B------:R-:W-:Y:S02]  /*0670*/  @!P0 R2UR UR5, R25.reuse ;  /* 0x00000000190582ca */ /* 0x040fe400000e0000 */
[C---:B------:R-:W-:Y:S02]  /*0680*/  @!P0 R2UR UR6, R24.reuse ;  /* 0x00000000180682ca */ /* 0x040fe400000e0000 */
[C---:B------:R-:W-:Y:S01]  /*0690*/  @!P0 R2UR UR7, R25.reuse ;  /* 0x00000000190782ca */ /* 0x040fe200000e0000 */
[----:B------:R-:W4:Y:S01]  /*06a0*/  @P4 LDG.E R26, desc[UR10][R12.64+0x50] ;  /* 0x0000500a0c1a4981 */ /* 0x000f22000c1e1900 */
[C---:B------:R-:W-:Y:S02]  /*06b0*/  @!P0 R2UR UR8, R24.reuse ;  /* 0x00000000180882ca */ /* 0x040fe400000e0000 */
[----:B------:R-:W-:Y:S01]  /*06c0*/  @!P0 R2UR UR9, R25 ;  /* 0x00000000190982ca */ /* 0x000fe200000e0000 */
[----:B------:R-:W4:Y:S01]  /*06d0*/  @P5 LDG.E R28, desc[UR12][R12.64+0x64] ;  /* 0x0000640c0c1c5981 */ /* 0x000f22000c1e1900 */
[----:B------:R-:W-:-:S02]  /*06e0*/  @P1 R2UR UR10, R24 ;  /* 0x00000000180a12ca */ /* 0x000fc400000e0000 */
[C---:B------:R-:W-:Y:S01]  /*06f0*/  @P1 R2UR UR11, R25.reuse ;  /* 0x00000000190b12ca */ /* 0x040fe200000e0000 */
[----:B------:R-:W4:Y:S04]  /*0700*/  @!P0 LDG.E R23, desc[UR4][R12.64+0x4] ;  /* 0x000004040c178981 */ /* 0x000f28000c1e1900 */
[----:B------:R-:W4:Y:S01]  /*0710*/  @!P0 LDG.E R36, desc[UR6][R12.64+0x8] ;  /* 0x000008060c248981 */ /* 0x000f22000c1e1900 */
[C---:B------:R-:W-:Y:S02]  /*0720*/  @P1 R2UR UR6, R24.reuse ;  /* 0x00000000180612ca */ /* 0x040fe400000e0000 */
[----:B------:R-:W-:Y:S01]  /*0730*/  @P1 R2UR UR7, R25 ;  /* 0x00000000190712ca */ /* 0x000fe200000e0000 */
[----:B------:R-:W4:Y:S01]  /*0740*/  @!P0 LDG.E R27, desc[UR8][R12.64+0xc] ;  /* 0x00000c080c1b8981 */ /* 0x000f22000c1e1900 */
[----:B------:R-:W-:-:S02]  /*0750*/  @P1 R2UR UR8, R24 ;  /* 0x00000000180812ca */ /* 0x000fc400000e0000 */
[----:B------:R-:W-:Y:S01]  /*0760*/  @P1 R2UR UR9, R25 ;  /* 0x00000000190912ca */ /* 0x000fe200000e0000 */
[----:B------:R-:W4:Y:S01]  /*0770*/  @P1 LDG.E R31, desc[UR10][R12.64+0x20] ;  /* 0x0000200a0c1f1981 */ /* 0x000f22000c1e1900 */
[----:B--2---:R-:W-:-:S04]  /*0780*/  @!P0 LOP3.LUT R3, R3, R30, RZ, 0x3c, !PT ;  /* 0x0000001e03038212 */ /* 0x004fc800078e3cff */
[----:B---3--:R-:W-:Y:S02]  /*0790*/  @P1 LOP3.LUT R3, R3, R32, RZ, 0x3c, !PT ;  /* 0x0000002003031212 */ /* 0x008fe400078e3cff */
[----:B------:R-:W2:Y:S02]  /*07a0*/  @!P0 LDG.E R32, desc[UR4][R12.64+0x10] ;  /* 0x000010040c208981 */ /* 0x000ea4000c1e1900 */
[----:B----4-:R-:W-:-:S03]  /*07b0*/  @P2 LOP3.LUT R3, R3, R34, RZ, 0x3c, !PT ;  /* 0x0000002203032212 */ /* 0x010fc600078e3cff */
[----:B------:R-:W3:Y:S01]  /*07c0*/  @P1 LDG.E R34, desc[UR8][R12.64+0x1c] ;  /* 0x00001c080c221981 */ /* 0x000ee2000c1e1900 */
[----:B------:R-:W-:-:S03]  /*07d0*/  @P3 LOP3.LUT R3, R3, R29, RZ, 0x3c, !PT ;  /* 0x0000001d03033212 */ /* 0x000fc600078e3cff */
[----:B------:R-:W4:Y:S01]  /*07e0*/  @P1 LDG.E R29, desc[UR6][R12.64+0x18] ;  /* 0x000018060c1d1981 */ /* 0x000f22000c1e1900 */
[C---:B------:R-:W-:Y:S02]  /*07f0*/  @P1 R2UR UR4, R24.reuse ;  /* 0x00000000180412ca */ /* 0x040fe400000e0000 */
[C---:B------:R-:W-:Y:S02]  /*0800*/  @P1 R2UR UR5, R25.reuse ;  /* 0x00000000190512ca */ /* 0x040fe400000e0000 */
[C---:B------:R-:W-:Y:S02]  /*0810*/  @P2 R2UR UR6, R24.reuse ;  /* 0x00000000180622ca */ /* 0x040fe400000e0000 */
[C---:B------:R-:W-:Y:S02]  /*0820*/  @P2 R2UR UR7, R25.reuse ;  /* 0x00000000190722ca */ /* 0x040fe400000e0000 */
[----:B------:R-:W-:Y:S02]  /*0830*/  @P2 R2UR UR8, R24 ;  /* 0x00000000180822ca */ /* 0x000fe400000e0000 */
[----:B------:R-:W-:-:S02]  /*0840*/  @P2 R2UR UR9, R25 ;  /* 0x00000000190922ca */ /* 0x000fc400000e0000 */
[C---:B------:R-:W-:Y:S02]  /*0850*/  @P2 R2UR UR10, R24.reuse ;  /* 0x00000000180a22ca */ /* 0x040fe400000e0000 */
[----:B------:R-:W-:Y:S02]  /*0860*/  @P2 R2UR UR11, R25 ;  /* 0x00000000190b22ca */ /* 0x000fe400000e0000 */
[----:B------:R-:W-:Y:S02]  /*0870*/  @P4 LOP3.LUT R3, R3, R26, RZ, 0x3c, !PT ;  /* 0x0000001a03034212 */ /* 0x000fe400078e3cff */
[----:B------:R-:W-:Y:S02]  /*0880*/  @P6 R2UR UR12, R24 ;  /* 0x00000000180c62ca */ /* 0x000fe400000e0000 */
[----:B------:R-:W-:Y:S02]  /*0890*/  @P6 R2UR UR13, R25 ;  /* 0x00000000190d62ca */ /* 0x000fe400000e0000 */
[----:B------:R-:W-:Y:S01]  /*08a0*/  @P5 LOP3.LUT R3, R3, R28, RZ, 0x3c, !PT ;  /* 0x0000001c03035212 */ /* 0x000fe200078e3cff */
[----:B------:R-:W4:Y:S01]  /*08b0*/  @P2 LDG.E R26, desc[UR8][R12.64+0x30] ;  /* 0x000030080c1a2981 */ /* 0x000f22000c1e1900 */
[----:B------:R-:W-:-:S02]  /*08c0*/  @!P0 LOP3.LUT R8, R8, R23, RZ, 0x3c, !PT ;  /* 0x0000001708088212 */ /* 0x000fc400078e3cff */
[----:B------:R-:W-:Y:S01]  /*08d0*/  @P3 R2UR UR8, R24 ;  /* 0x00000000180832ca */ /* 0x000fe200000e0000 */
[----:B------:R-:W4:Y:S01]  /*08e0*/  @P1 LDG.E R28, desc[UR4][R12.64+0x24] ;  /* 0x000024040c1c1981 */ /* 0x000f22000c1e1900 */
[----:B------:R-:W-:-:S03]  /*08f0*/  @!P0 LOP3.LUT R4, R4, R27, RZ, 0x3c, !PT ;  /* 0x0000001b04048212 */ /* 0x000fc600078e3cff */
[----:B------:R-:W4:Y:S01]  /*0900*/  @P2 LDG.E R27, desc[UR6][R12.64+0x2c] ;  /* 0x00002c060c1b2981 */ /* 0x000f22000c1e1900 */
[C---:B------:R-:W-:Y:S02]  /*0910*/  @P2 R2UR UR4, R24.reuse ;  /* 0x00000000180422ca */ /* 0x040fe400000e0000 */
[C---:B------:R-:W-:Y:S01]  /*0920*/  @P2 R2UR UR5, R25.reuse ;  /* 0x00000000190522ca */ /* 0x040fe200000e0000 */
[----:B------:R-:W4:Y:S01]  /*0930*/  @P2 LDG.E R23, desc[UR10][R12.64+0x34] ;  /* 0x0000340a0c172981 */ /* 0x000f22000c1e1900 */
[C---:B------:R-:W-:Y:S02]  /*0940*/  @P3 R2UR UR6, R24.reuse ;  /* 0x00000000180632ca */ /* 0x040fe400000e0000 */
[C---:B------:R-:W-:Y:S01]  /*0950*/  @P3 R2UR UR7, R25.reuse ;  /* 0x00000000190732ca */ /* 0x040fe200000e0000 */
[----:B------:R-:W4:Y:S01]  /*0960*/  @P6 LDG.E R30, desc[UR12][R12.64+0x78] ;  /* 0x0000780c0c1e6981 */ /* 0x000f22000c1e1900 */
[----:B------:R-:W-:Y:S02]  /*0970*/  @P3 R2UR UR9, R25 ;  /* 0x00000000190932ca */ /* 0x000fe400000e0000 */
[----:B------:R-:W-:-:S02]  /*0980*/  @P3 R2UR UR10, R24 ;  /* 0x00000000180a32ca */ /* 0x000fc400000e0000 */
[----:B------:R-:W-:Y:S02]  /*0990*/  @P3 R2UR UR11, R25 ;  /* 0x00000000190b32ca */ /* 0x000fe400000e0000 */
[----:B------:R-:W-:Y:S02]  /*09a0*/  @!P0 LOP3.LUT R9, R9, R36, RZ, 0x3c, !PT ;  /* 0x0000002409098212 */ /* 0x000fe400078e3cff */
[----:B------:R-:W-:-:S09]  /*09b0*/  @P1 LOP3.LUT R4, R4, R31, RZ, 0x3c, !PT ;  /* 0x0000001f04041212 */ /* 0x000fd200078e3cff */
[----:B------:R-:W4:Y:S01]  /*09c0*/  @P3 LDG.E R31, desc[UR10][R12.64+0x48] ;  /* 0x0000480a0c1f3981 */ /* 0x000f22000c1e1900 */
[----:B--2---:R-:W-:-:S03]  /*09d0*/  @!P0 LOP3.LUT R5, R5, R32, RZ, 0x3c, !PT ;  /* 0x0000002005058212 */ /* 0x004fc600078e3cff */
[----:B------:R-:W2:Y:S01]  /*09e0*/  @P3 LDG.E R32, desc[UR8][R12.64+0x44] ;  /* 0x000044080c203981 */ /* 0x000ea2000c1e1900 */
[----:B---3--:R-:W-:-:S03]  /*09f0*/  @P1 LOP3.LUT R9, R9, R34, RZ, 0x3c, !PT ;  /* 0x0000002209091212 */ /* 0x008fc600078e3cff */
[----:B------:R-:W3:Y:S01]  /*0a00*/  @P2 LDG.E R34, desc[UR4][R12.64+0x38] ;  /* 0x000038040c222981 */ /* 0x000ee2000c1e1900 */
[----:B----4-:R-:W-:-:S03]  /*0a10*/  @P1 LOP3.LUT R8, R8, R29, RZ, 0x3c, !PT ;  /* 0x0000001d08081212 */ /* 0x010fc600078e3cff */
[----:B------:R-:W4:Y:S01]  /*0a20*/  @P3 LDG.E R29, desc[UR6][R12.64+0x40] ;  /* 0x000040060c1d3981 */ /* 0x000f22000c1e1900 */
[----:B------:R-:W-:Y:S02]  /*0a30*/  LOP3.LUT P0, RZ, R33, 0x80, RZ, 0xc0, !PT ;  /* 0x0000008021ff7812 */ /* 0x000fe4000780c0ff */
[C---:B------:R-:W-:Y:S02]  /*0a40*/  @P4 R2UR UR8, R24.reuse ;  /* 0x00000000180842ca */ /* 0x040fe400000e0000 */
[C---:B------:R-:W-:Y:S02]  /*0a50*/  @P4 R2UR UR9, R25.reuse ;  /* 0x00000000190942ca */ /* 0x040fe400000e0000 */
[C---:B------:R-:W-:Y:S02]  /*0a60*/  @P3 R2UR UR4, R24.reuse ;  /* 0x00000000180432ca */ /* 0x040fe400000e0000 */
[----:B------:R-:W-:Y:S02]  /*0a70*/  @P3 R2UR UR5, R25 ;  /* 0x00000000190532ca */ /* 0x000fe400000e0000 */
[----:B------:R-:W-:-:S02]  /*0a80*/  @P4 R2UR UR6, R24 ;  /* 0x00000000180642ca */ /* 0x000fc400000e0000 */
[C---:B------:R-:W-:Y:S02]  /*0a90*/  @P4 R2UR UR7, R25.reuse ;  /* 0x00000000190742ca */ /* 0x040fe400000e0000 */
        /* <DEDUP_REMOVED lines=11> */
[----:B------:R-:W-:Y:S02]  /*0b50*/  @P5 R2UR UR19, R25 ;  /* 0x00000000191352ca */ /* 0x000fe400000e0000 */
[----:B------:R-:W-:Y:S02]  /*0b60*/  @P2 LOP3.LUT R9, R9, R26, RZ, 0x3c, !PT ;  /* 0x0000001a09092212 */ /* 0x000fe400078e3cff */
[----:B------:R-:W4:Y:S01]  /*0b70*/  @P4 LDG.E R26, desc[UR8][R12.64+0x58] ;  /* 0x000058080c1a4981 */ /* 0x000f22000c1e1900 */
[----:B------:R-:W-:Y:S02]  /*0b80*/  @P6 LOP3.LUT R3, R3, R30, RZ, 0x3c, !PT ;  /* 0x0000001e03036212 */ /* 0x000fe400078e3cff */
[----:B------:R-:W-:Y:S01]  /*0b90*/  @P1 LOP3.LUT R5, R5, R28, RZ, 0x3c, !PT ;  /* 0x0000001c05051212 */ /* 0x000fe200078e3cff */
[----:B------:R-:W4:Y:S01]  /*0ba0*/  @P0 LDG.E R30, desc[UR20][R12.64+0x8c] ;  /* 0x00008c140c1e0981 */ /* 0x000f22000c1e1900 */
[----:B------:R-:W-:Y:S02]  /*0bb0*/  @P2 LOP3.LUT R8, R8, R27, RZ, 0x3c, !PT ;  /* 0x0000001b08082212 */ /* 0x000fe400078e3cff */
[----:B------:R-:W-:Y:S01]  /*0bc0*/  @P2 LOP3.LUT R4, R4, R23, RZ, 0x3c, !PT ;  /* 0x0000001704042212 */ /* 0x000fe200078e3cff */
[----:B------:R-:W4:Y:S04]  /*0bd0*/  @P3 LDG.E R28, desc[UR4][R12.64+0x4c] ;  /* 0x00004c040c1c3981 */ /* 0x000f28000c1e1900 */
[----:B------:R-:W4:Y:S04]  /*0be0*/  @P4 LDG.E R27, desc[UR6][R12.64+0x54] ;  /* 0x000054060c1b4981 */ /* 0x000f28000c1e1900 */
[----:B------:R-:W4:Y:S01]  /*0bf0*/  @P4 LDG.E R23, desc[UR10][R12.64+0x5c] ;  /* 0x00005c0a0c174981 */ /* 0x000f22000c1e1900 */
[----:B------:R-:W-:-:S03]  /*0c00*/  @P3 LOP3.LUT R4, R4, R31, RZ, 0x3c, !PT ;  /* 0x0000001f04043212 */ /* 0x000fc600078e3cff */
[----:B------:R-:W4:Y:S01]  /*0c10*/  @P5 LDG.E R31, desc[UR18][R12.64+0x70] ;  /* 0x000070120c1f5981 */ /* 0x000f22000c1e1900 */
[----:B--2---:R-:W-:-:S03]  /*0c20*/  @P3 LOP3.LUT R9, R9, R32, RZ, 0x3c, !PT ;  /* 0x0000002009093212 */ /* 0x004fc600078e3cff */
[----:B------:R-:W2:Y:S01]  /*0c30*/  @P4 LDG.E R32, desc[UR12][R12.64+0x60] ;  /* 0x0000600c0c204981 */ /* 0x000ea2000c1e1900 */
[----:B---3--:R-:W-:-:S03]  /*0c40*/  @P2 LOP3.LUT R5, R5, R34, RZ, 0x3c, !PT ;  /* 0x0000002205052212 */ /* 0x008fc600078e3cff */
[----:B------:R-:W3:Y:S01]  /*0c50*/  @P5 LDG.E R34, desc[UR16][R12.64+0x6c] ;  /* 0x00006c100c225981 */ /* 0x000ee2000c1e1900 */
[----:B----4-:R-:W-:-:S03]  /*0c60*/  @P3 LOP3.LUT R8, R8, R29, RZ, 0x3c, !PT ;  /* 0x0000001d08083212 */ /* 0x010fc600078e3cff */
        /* <DEDUP_REMOVED lines=15> */
[----:B------:R-:W-:Y:S02]  /*0d60*/  @P0 R2UR UR18, R24 ;  /* 0x00000000181202ca */ /* 0x000fe400000e0000 */
[----:B------:R-:W-:Y:S02]  /*0d70*/  @P0 R2UR UR19, R25 ;  /* 0x00000000191302ca */ /* 0x000fe400000e0000 */
[----:B------:R-:W-:Y:S02]  /*0d80*/  @P4 LOP3.LUT R9, R9, R26, RZ, 0x3c, !PT ;  /* 0x0000001a09094212 */ /* 0x000fe400078e3cff */
[----:B------:R-:W4:Y:S01]  /*0d90*/  @P5 LDG.E R26, desc[UR4][R12.64+0x74] ;  /* 0x000074040c1a5981 */ /* 0x000f22000c1e1900 */
[----:B------:R-:W-:-:S03]  /*0da0*/  @P0 LOP3.LUT R3, R3, R30, RZ, 0x3c, !PT ;  /* 0x0000001e03030212 */ /* 0x000fc600078e3cff */
        /* <DEDUP_REMOVED lines=15> */
[----:B------:R-:W-:-:S04]  /*0ea0*/  @P5 LOP3.LUT R5, R5, R26, RZ, 0x3c, !PT ;  /* 0x0000001a05055212 */ /* 0x000fc800078e3cff */
[----:B------:R-:W-:Y:S02]  /*0eb0*/  @P6 LOP3.LUT R5, R5, R30, RZ, 0x3c, !PT ;  /* 0x0000001e05056212 */ /* 0x000fe400078e3cff */
[----:B------:R-:W-:Y:S02]  /*0ec0*/  @P6 LOP3.LUT R9, R9, R28, RZ, 0x3c, !PT ;  /* 0x0000001c09096212 */ /* 0x000fe400078e3cff */
[----:B------:R-:W-:Y:S02]  /*0ed0*/  @P6 LOP3.LUT R4, R4, R27, RZ, 0x3c, !PT ;  /* 0x0000001b04046212 */ /* 0x000fe400078e3cff */
[----:B------:R-:W-:Y:S02]  /*0ee0*/  @P6 LOP3.LUT R8, R8, R23, RZ, 0x3c, !PT ;  /* 0x0000001708086212 */ /* 0x000fe400078e3cff */
[----:B------:R-:W-:Y:S02]  /*0ef0*/  @P0 LOP3.LUT R4, R4, R31, RZ, 0x3c, !PT ;  /* 0x0000001f04040212 */ /* 0x000fe400078e3cff */
[----:B--2---:R-:W-:-:S02]  /*0f00*/  @P0 LOP3.LUT R9, R9, R32, RZ, 0x3c, !PT ;  /* 0x0000002009090212 */ /* 0x004fc400078e3cff */
[----:B---3--:R-:W-:Y:S02]  /*0f10*/  @P0 LOP3.LUT R5, R5, R34, RZ, 0x3c, !PT ;  /* 0x0000002205050212 */ /* 0x008fe400078e3cff */
[----:B----4-:R-:W-:Y:S02]  /*0f20*/  @P0 LOP3.LUT R8, R8, R29, RZ, 0x3c, !PT ;  /* 0x0000001d08080212 */ /* 0x010fe400078e3cff */
[----:B------:R-:W-:-:S13]  /*0f30*/  R2P PR, R33.B1, 0x7f ;  /* 0x0000007f21007804 */ /* 0x000fda0000001000 */
[C---:B------:R-:W-:Y:S02]  /*0f40*/  @P1 R2UR UR6, R24.reuse ;  /* 0x00000000180612ca */ /* 0x040fe400000e0000 */
[C---:B------:R-:W-:Y:S02]  /*0f50*/  @P1 R2UR UR7, R25.reuse ;  /* 0x00000000190712ca */ /* 0x040fe400000e0000 */
[C---:B------:R-:W-:Y:S02]  /*0f60*/  @P2 R2UR UR8, R24.reuse ;  /* 0x00000000180822ca */ /* 0x040fe400000e0000 */
[C---:B------:R-:W-:Y:S02]  /*0f70*/  @P2 R2UR UR9, R25.reuse ;  /* 0x00000000190922ca */ /* 0x040fe400000e0000 */
[----:B------:R-:W-:Y:S02]  /*0f80*/  @P0 R2UR UR4, R24 ;  /* 0x00000000180402ca */ /* 0x000fe400000e0000 */
[----:B------:R-:W-:-:S02]  /*0f90*/  @P0 R2UR UR5, R25 ;  /* 0x00000000190502ca */ /* 0x000fc400000e0000 */
[C---:B------:R-:W-:Y:S02]  /*0fa0*/  @P3 R2UR UR10, R24.reuse ;  /* 0x00000000180a32ca */ /* 0x040fe400000e0000 */
[C---:B------:R-:W-:Y:S01]  /*0fb0*/  @P3 R2UR UR11, R25.reuse ;  /* 0x00000000190b32ca */ /* 0x040fe200000e0000 */
[----:B------:R-:W2:Y:S01]  /*0fc0*/  @P1 LDG.E R28, desc[UR6][R12.64+0xb4] ;  /* 0x0000b4060c1c1981 */ /* 0x000ea2000c1e1900 */
[C---:B------:R-:W-:Y:S02]  /*0fd0*/  @P0 R2UR UR6, R24.reuse ;  /* 0x00000000180602ca */ /* 0x040fe400000e0000 */
[C---:B------:R-:W-:Y:S01]  /*0fe0*/  @P0 R2UR UR7, R25.reuse ;  /* 0x00000000190702ca */ /* 0x040fe200000e0000 */
[----:B------:R-:W3:Y:S01]  /*0ff0*/  @P2 LDG.E R36, desc[UR8][R12.64+0xc8] ;  /* 0x0000c8080c242981 */ /* 0x000ee2000c1e1900 */
[C---:B------:R-:W-:Y:S02]  /*1000*/  @P0 R2UR UR8, R24.reuse ;  /* 0x00000000180802ca */ /* 0x040fe400000e0000 */
[----:B------:R-:W-:Y:S01]  /*1010*/  @P0 R2UR UR9, R25 ;  /* 0x00000000190902ca */ /* 0x000fe200000e0000 */
[----:B------:R-:W4:Y:S04]  /*1020*/  @P0 LDG.E R26, desc[UR4][R12.64+0xa0] ;  /* 0x0000a0040c1a0981 */ /* 0x000f28000c1e1900 */
[----:B------:R-:W3:Y:S01]  /*1030*/  @P3 LDG.E R23, desc[UR10][R12.64+0xdc] ;  /* 0x0000dc0a0c173981 */ /* 0x000ee2000c1e1900 */
[----:B------:R-:W-:-:S02]  /*1040*/  @P0 R2UR UR10, R24 ;  /* 0x00000000180a02ca */ /* 0x000fc400000e0000 */
[C---:B------:R-:W-:Y:S01]  /*1050*/  @P0 R2UR UR11, R25.reuse ;  /* 0x00000000190b02ca */ /* 0x040fe200000e0000 */
[----:B------:R-:W3:Y:S01]  /*1060*/  @P0 LDG.E R27, desc[UR4][R12.64+0xa4] ;  /* 0x0000a4040c1b0981 */ /* 0x000ee2000c1e1900 */
[C---:B------:R-:W-:Y:S02]  /*1070*/  @P4 R2UR UR4, R24.reuse ;  /* 0x00000000180442ca */ /* 0x040fe400000e0000 */
[----:B------:R-:W-:Y:S01]  /*1080*/  @P4 R2UR UR5, R25 ;  /* 0x00000000190542ca */ /* 0x000fe200000e0000 */
[----:B------:R-:W3:Y:S04]  /*1090*/  @P0 LDG.E R34, desc[UR6][R12.64+0xa8] ;  /* 0x0000a8060c220981 */ /* 0x000ee8000c1e1900 */
[----:B------:R-:W3:Y:S04]  /*10a0*/  @P0 LDG.E R29, desc[UR8][R12.64+0xac] ;  /* 0x0000ac080c1d0981 */ /* 0x000ee8000c1e1900 */
[----:B------:R-:W3:Y:S04]  /*10b0*/  @P0 LDG.E R32, desc[UR10][R12.64+0xb0] ;  /* 0x0000b00a0c200981 */ /* 0x000ee8000c1e1900 */
[----:B------:R-:W3:Y:S01]  /*10c0*/  @P4 LDG.E R30, desc[UR4][R12.64+0xf0] ;  /* 0x0000f0040c1e4981 */ /* 0x000ee2000c1e1900 */
        /* <DEDUP_REMOVED lines=10> */
[----:B------:R-:W-:Y:S02]  /*1170*/  @P2 R2UR UR12, R24 ;  /* 0x00000000180c22ca */ /* 0x000fe400000e0000 */
[----:B------:R-:W-:-:S13]  /*1180*/  @P2 R2UR UR13, R25 ;  /* 0x00000000190d22ca */ /* 0x000fda00000e0000 */
[----:B------:R-:W3:Y:S01]  /*1190*/  @P2 LDG.E R31, desc[UR12][R12.64+0xcc] ;  /* 0x0000cc0c0c1f2981 */ /* 0x000ee2000c1e1900 */
[----:B----4-:R-:W-:-:S03]  /*11a0*/  @P0 LOP3.LUT R3, R3, R26, RZ, 0x3c, !PT ;  /* 0x0000001a03030212 */ /* 0x010fc600078e3cff */
[----:B------:R-:W4:Y:S01]  /*11b0*/  @P6 LDG.E R26, desc[UR16][R12.64+0x118] ;  /* 0x000118100c1a6981 */ /* 0x000f22000c1e1900 */
[----:B--2---:R-:W-:-:S03]  /*11c0*/  @P1 LOP3.LUT R3, R3, R28, RZ, 0x3c, !PT ;  /* 0x0000001c03031212 */ /* 0x004fc600078e3cff */
[----:B------:R-:W2:Y:S01]  /*11d0*/  @P5 LDG.E R28, desc[UR10][R12.64+0x104] ;  /* 0x0001040a0c1c5981 */ /* 0x000ea2000c1e1900 */
[----:B------:R-:W-:Y:S02]  /*11e0*/  @P1 R2UR UR10, R24 ;  /* 0x00000000180a12ca */ /* 0x000fe400000e0000 */
[----:B------:R-:W-:Y:S02]  /*11f0*/  @P1 R2UR UR11, R25 ;  /* 0x00000000190b12ca */ /* 0x000fe400000e0000 */
[----:B---3--:R-:W-:Y:S02]  /*1200*/  @P0 LOP3.LUT R9, R9, R34, RZ, 0x3c, !PT ;  /* 0x0000002209090212 */ /* 0x008fe400078e3cff */
[----:B------:R-:W3:Y:S01]  /*1210*/  @P1 LDG.E R34, desc[UR6][R12.64+0xbc] ;  /* 0x0000bc060c221981 */ /* 0x000ee2000c1e1900 */
[----:B------:R-:W-:-:S03]  /*1220*/  @P0 LOP3.LUT R4, R4, R29, RZ, 0x3c, !PT ;  /* 0x0000001d04040212 */ /* 0x000fc600078e3cff */
[----:B------:R-:W3:Y:S01]  /*1230*/  @P1 LDG.E R29, desc[UR8][R12.64+0xc0] ;  /* 0x0000c0080c1d1981 */ /* 0x000ee2000c1e1900 */
[C---:B------:R-:W-:Y:S02]  /*1240*/  @P2 R2UR UR6, R24.reuse ;  /* 0x00000000180622ca */ /* 0x040fe400000e0000 */
[----:B------:R-:W-:Y:S02]  /*1250*/  @P2 R2UR UR7, R25 ;  /* 0x00000000190722ca */ /* 0x000fe400000e0000 */
[----:B------:R-:W-:Y:S02]  /*1260*/  @P2 LOP3.LUT R3, R3, R36, RZ, 0x3c, !PT ;  /* 0x0000002403032212 */ /* 0x000fe400078e3cff */
[----:B------:R-:W-:Y:S02]  /*1270*/  @P0 LOP3.LUT R5, R5, R32, RZ, 0x3c, !PT ;  /* 0x0000002005050212 */ /* 0x000fe400078e3cff */
[----:B------:R-:W-:Y:S01]  /*1280*/  @P3 LOP3.LUT R3, R3, R23, RZ, 0x3c, !PT ;  /* 0x0000001703033212 */ /* 0x000fe200078e3cff */
[----:B------:R-:W3:Y:S03]  /*1290*/  @P1 LDG.E R32, desc[UR10][R12.64+0xc4] ;  /* 0x0000c40a0c201981 */ /* 0x000ee6000c1e1900 */
[----:B------:R-:W-:Y:S01]  /*12a0*/  @P4 LOP3.LUT R3, R3, R30, RZ, 0x3c, !PT ;  /* 0x0000001e03034212 */ /* 0x000fe200078e3cff */
[----:B------:R-:W3:Y:S04]  /*12b0*/  @P1 LDG.E R23, desc[UR4][R12.64+0xb8] ;  /* 0x0000b8040c171981 */ /* 0x000ee8000c1e1900 */
[----:B------:R-:W3:Y:S01]  /*12c0*/  @P2 LDG.E R30, desc[UR6][R12.64+0xd8] ;  /* 0x0000d8060c1e2981 */ /* 0x000ee2000c1e1900 */
[----:B------:R-:W-:-:S02]  /*12d0*/  @P2 R2UR UR4, R24 ;  /* 0x00000000180422ca */ /* 0x000fc400000e0000 */
[C---:B------:R-:W-:Y:S02]  /*12e0*/  @P2 R2UR UR5, R25.reuse ;  /* 0x00000000190522ca */ /* 0x040fe400000e0000 */
[----:B------:R-:W-:Y:S02]  /*12f0*/  @P0 LOP3.LUT R8, R8, R27, RZ, 0x3c, !PT ;  /* 0x0000001b08080212 */ /* 0x000fe400078e3cff */
[C---:B------:R-:W-:Y:S02]  /*1300*/  @P2 R2UR UR14, R24.reuse ;  /* 0x00000000180e22ca */ /* 0x040fe400000e0000 */
[C---:B------:R-:W-:Y:S02]  /*1310*/  @P2 R2UR UR15, R25.reuse ;  /* 0x00000000190f22ca */ /* 0x040fe400000e0000 */
[----:B------:R-:W-:Y:S02]  /*1320*/  @P3 R2UR UR6, R24 ;  /* 0x00000000180632ca */ /* 0x000fe400000e0000 */
[----:B------:R-:W-:-:S03]  /*1330*/  @P3 R2UR UR7, R25 ;  /* 0x00000000190732ca */ /* 0x000fc600000e0000 */
[----:B------:R-:W3:Y:S01]  /*1340*/  @P2 LDG.E R27, desc[UR4][R12.64+0xd4] ;  /* 0x0000d4040c1b2981 */ /* 0x000ee2000c1e1900 */
[C---:B------:R-:W-:Y:S02]  /*1350*/  @P3 R2UR UR4, R24.reuse ;  /* 0x00000000180432ca */ /* 0x040fe400000e0000 */
[----:B------:R-:W-:Y:S02]  /*1360*/  @P3 R2UR UR5, R25 ;  /* 0x00000000190532ca */ /* 0x000fe400000e0000 */
[----:B------:R-:W-:Y:S01]  /*1370*/  LOP3.LUT P0, RZ, R33, 0x8000, RZ, 0xc0, !PT ;  /* 0x0000800021ff7812 */ /* 0x000fe2000780c0ff */
[----:B------:R-:W3:Y:S01]  /*1380*/  @P2 LDG.E R36, desc[UR14][R12.64+0xd0] ;  /* 0x0000d00e0c242981 */ /* 0x000ee2000c1e1900 */
        /* <DEDUP_REMOVED lines=9> */
[----:B------:R-:W-:Y:S01]  /*1420*/  @P3 R2UR UR9, R25 ;  /* 0x00000000190932ca */ /* 0x000fe200000e0000 */
[----:B------:R-:W3:Y:S01]  /*1430*/  @P4 LDG.E R33, desc[UR12][R12.64+0xf4] ;  /* 0x0000f40c0c214981 */ /* 0x000ee2000c1e1900 */
[----:B--2---:R-:W-:-:S03]  /*1440*/  @P5 LOP3.LUT R3, R3, R28, RZ, 0x3c, !PT ;  /* 0x0000001c03035212 */ /* 0x004fc600078e3cff */
[----:B------:R-:W2:Y:S01]  /*1450*/  @P3 LDG.E R28, desc[UR10][R12.64+0xec] ;  /* 0x0000ec0a0c1c3981 */ /* 0x000ea2000c1e1900 */
[----:B----4-:R-:W-:-:S03]  /*1460*/  @P6 LOP3.LUT R3, R3, R26, RZ, 0x3c, !PT ;  /* 0x0000001a03036212 */ /* 0x010fc600078e3cff */
[----:B------:R-:W4:Y:S01]  /*1470*/  @P3 LDG.E R26, desc[UR6][R12.64+0xe4] ;  /* 0x0000e4060c1a3981 */ /* 0x000f22000c1e1900 */
[----:B------:R-:W-:Y:S02]  /*1480*/  @P5 R2UR UR6, R24 ;  /* 0x00000000180652ca */ /* 0x000fe400000e0000 */
[C---:B------:R-:W-:Y:S02]  /*1490*/  @P5 R2UR UR7, R25.reuse ;  /* 0x00000000190752ca */ /* 0x040fe400000e0000 */
[----:B---3--:R-:W-:Y:S02]  /*14a0*/  @P1 LOP3.LUT R4, R4, R29, RZ, 0x3c, !PT ;  /* 0x0000001d04041212 */ /* 0x008fe400078e3cff */
[----:B------:R-:W3:Y:S01]  /*14b0*/  @P3 LDG.E R29, desc[UR4][R12.64+0xe0] ;  /* 0x0000e0040c1d3981 */ /* 0x000ee2000c1e1900 */
[----:B------:R-:W-:Y:S02]  /*14c0*/  @P4 R2UR UR4, R24 ;  /* 0x00000000180442ca */ /* 0x000fe400000e0000 */
[----:B------:R-:W-:-:S02]  /*14d0*/  @P4 R2UR UR5, R25 ;  /* 0x00000000190542ca */ /* 0x000fc400000e0000 */
[----:B------:R-:W-:Y:S02]  /*14e0*/  @P1 LOP3.LUT R5, R5, R32, RZ, 0x3c, !PT ;  /* 0x0000002005051212 */ /* 0x000fe400078e3cff */
[----:B------:R-:W3:Y:S01]  /*14f0*/  @P4 LDG.E R32, desc[UR14][R12.64+0xf8] ;  /* 0x0000f80e0c204981 */ /* 0x000ee2000c1e1900 */
[----:B------:R-:W-:-:S03]  /*1500*/  @P1 LOP3.LUT R8, R8, R23, RZ, 0x3c, !PT ;  /* 0x0000001708081212 */ /* 0x000fc600078e3cff */
[----:B------:R-:W3:Y:S01]  /*1510*/  @P5 LDG.E R23, desc[UR6][R12.64+0x108] ;  /* 0x000108060c175981 */ /* 0x000ee2000c1e1900 */
[----:B------:R-:W-:-:S04]  /*1520*/  @P2 LOP3.LUT R5, R5, R30, RZ, 0x3c, !PT ;  /* 0x0000001e05052212 */ /* 0x000fc800078e3cff */
[----:B------:R-:W3:Y:S01]  /*1530*/  @P4 LDG.E R30, desc[UR4][R12.64+0x100] ;  /* 0x000100040c1e4981 */ /* 0x000ee2000c1e1900 */
[----:B------:R-:W-:Y:S02]  /*1540*/  @P1 LOP3.LUT R9, R9, R34, RZ, 0x3c, !PT ;  /* 0x0000002209091212 */ /* 0x000fe400078e3cff */
[----:B------:R-:W-:Y:S01]  /*1550*/  @P2 LOP3.LUT R8, R8, R31, RZ, 0x3c, !PT ;  /* 0x0000001f08082212 */ /* 0x000fe200078e3cff */
[----:B------:R-:W3:Y:S04]  /*1560*/  @P0 LDG.E R34, desc[UR18][R12.64+0x12c] ;  /* 0x00012c120c220981 */ /* 0x000ee8000c1e1900 */
[----:B------:R-:W3:Y:S01]  /*1570*/  @P3 LDG.E R31, desc[UR8][R12.64+0xe8] ;  /* 0x0000e8080c1f3981 */ /* 0x000ee2000c1e1900 */
[----:B------:R-:W-:Y:S02]  /*1580*/  @P4 R2UR UR16, R24 ;  /* 0x00000000181042ca */ /* 0x000fe400000e0000 */
[----:B------:R-:W-:-:S02]  /*1590*/  @P4 R2UR UR17, R25 ;  /* 0x00000000191142ca */ /* 0x000fc400000e0000 */
[C---:B------:R-:W-:Y:S02]  /*15a0*/  @P5 R2UR UR4, R24.reuse ;  /* 0x00000000180452ca */ /* 0x040fe400000e0000 */
[C---:B------:R-:W-:Y:S02]  /*15b0*/  @P5 R2UR UR5, R25.reuse ;  /* 0x00000000190552ca */ /* 0x040fe400000e0000 */
[C---:B------:R-:W-:Y:S02]  /*15c0*/  @P5 R2UR UR8, R24.reuse ;  /* 0x00000000180852ca */ /* 0x040fe400000e0000 */
[C---:B------:R-:W-:Y:S02]  /*15d0*/  @P5 R2UR UR9, R25.reuse ;  /* 0x00000000190952ca */ /* 0x040fe400000e0000 */
[C---:B------:R-:W-:Y:S02]  /*15e0*/  @P6 R2UR UR10, R24.reuse ;  /* 0x00000000180a62ca */ /* 0x040fe400000e0000 */
[----:B------:R-:W-:Y:S01]  /*15f0*/  @P6 R2UR UR11, R25 ;  /* 0x00000000190b62ca */ /* 0x000fe200000e0000 */
[----:B------:R-:W3:Y:S01]  /*1600*/  @P4 LDG.E R35, desc[UR16][R12.64+0xfc] ;  /* 0x0000fc100c234981 */ /* 0x000ee2000c1e1900 */
[----:B------:R-:W-:-:S02]  /*1610*/  @P6 R2UR UR16, R24 ;  /* 0x00000000181062ca */ /* 0x000fc400000e0000 */
[C---:B------:R-:W-:Y:S02]  /*1620*/  @P6 R2UR UR17, R25.reuse ;  /* 0x00000000191162ca */ /* 0x040fe400000e0000 */
[C---:B------:R-:W-:Y:S02]  /*1630*/  @P6 R2UR UR12, R24.reuse ;  /* 0x00000000180c62ca */ /* 0x040fe400000e0000 */
[C---:B------:R-:W-:Y:S02]  /*1640*/  @P6 R2UR UR13, R25.reuse ;  /* 0x00000000190d62ca */ /* 0x040fe400000e0000 */
[----:B------:R-:W-:Y:S02]  /*1650*/  @P6 R2UR UR14, R24 ;  /* 0x00000000180e62ca */ /* 0x000fe400000e0000 */
[----:B------:R-:W-:Y:S02]  /*1660*/  @P6 R2UR UR15, R25 ;  /* 0x00000000190f62ca */ /* 0x000fe400000e0000 */
[----:B------:R-:W-:-:S02]  /*1670*/  @P2 LOP3.LUT R9, R9, R36, RZ, 0x3c, !PT ;  /* 0x0000002409092212 */ /* 0x000fc400078e3cff */
[C---:B------:R-:W-:Y:S02]  /*1680*/  @P0 R2UR UR24, R24.reuse ;  /* 0x00000000181802ca */ /* 0x040fe400000e0000 */
[C---:B------:R-:W-:Y:S02]  /*1690*/  @P0 R2UR UR25, R25.reuse ;  /* 0x00000000191902ca */ /* 0x040fe400000e0000 */
[C---:B------:R-:W-:Y:S02]  /*16a0*/  @P0 R2UR UR20, R24.reuse ;  /* 0x00000000181402ca */ /* 0x040fe400000e0000 */
[C---:B------:R-:W-:Y:S02]  /*16b0*/  @P0 R2UR UR21, R25.reuse ;  /* 0x00000000191502ca */ /* 0x040fe400000e0000 */
[----:B------:R-:W-:Y:S02]  /*16c0*/  @P0 R2UR UR22, R24 ;  /* 0x00000000181602ca */ /* 0x000fe400000e0000 */
[----:B------:R-:W-:-:S02]  /*16d0*/  @P0 R2UR UR23, R25 ;  /* 0x00000000191702ca */ /* 0x000fc400000e0000 */
[----:B------:R-:W-:Y:S02]  /*16e0*/  @P2 LOP3.LUT R4, R4, R27, RZ, 0x3c, !PT ;  /* 0x0000001b04042212 */ /* 0x000fe400078e3cff */
[----:B------:R-:W3:Y:S04]  /*16f0*/  @P5 LDG.E R27, desc[UR6][R12.64+0x110] ;  /* 0x000110060c1b5981 */ /* 0x000ee8000c1e1900 */
[----:B------:R-:W3:Y:S01]  /*1700*/  @P0 LDG.E R36, desc[UR24][R12.64+0x13c] ;  /* 0x00013c180c240981 */ /* 0x000ee2000c1e1900 */
[----:B--2---:R-:W-:-:S03]  /*1710*/  @P3 LOP3.LUT R5, R5, R28, RZ, 0x3c, !PT ;  /* 0x0000001c05053212 */ /* 0x004fc600078e3cff */
[----:B------:R-:W2:Y:S01]  /*1720*/  @P5 LDG.E R28, desc[UR8][R12.64+0x114] ;  /* 0x000114080c1c5981 */ /* 0x000ea2000c1e1900 */
[----:B----4-:R-:W-:-:S03]  /*1730*/  @P3 LOP3.LUT R9, R9, R26, RZ, 0x3c, !PT ;  /* 0x0000001a09093212 */ /* 0x010fc600078e3cff */
[----:B------:R-:W4:Y:S01]  /*1740*/  @P5 LDG.E R26, desc[UR4][R12.64+0x10c] ;  /* 0x00010c040c1a5981 */ /* 0x000f22000c1e1900 */
[----:B---3--:R-:W-:-:S03]  /*1750*/  @P3 LOP3.LUT R8, R8, R29, RZ, 0x3c, !PT ;  /* 0x0000001d08083212 */ /* 0x008fc600078e3cff */
[----:B------:R-:W3:Y:S01]  /*1760*/  @P6 LDG.E R29, desc[UR10][R12.64+0x11c] ;  /* 0x00011c0a0c1d6981 */ /* 0x000ee2000c1e1900 */
[----:B------:R-:W-:-:S03]  /*1770*/  @P4 LOP3.LUT R8, R8, R33, RZ, 0x3c, !PT ;  /* 0x0000002108084212 */ /* 0x000fc600078e3cff */
        /* <DEDUP_REMOVED lines=11> */
[----:B------:R-:W-:-:S05]  /*1830*/  VIADD R21, R21, 0x10 ;  /* 0x0000001015157836 */ /* 0x000fca0000000000 */
[----:B------:R-:W-:Y:S02]  /*1840*/  ISETP.NE.AND P1, PT, R21, 0x20, PT ;  /* 0x000000201500780c */ /* 0x000fe40003f25270 */
[----:B------:R-:W-:-:S04]  /*1850*/  @P4 LOP3.LUT R4, R4, R35, RZ, 0x3c, !PT ;  /* 0x0000002304044212 */ /* 0x000fc800078e3cff */
[----:B------:R-:W-:Y:S02]  /*1860*/  @P5 LOP3.LUT R4, R4, R27, RZ, 0x3c, !PT ;  /* 0x0000001b04045212 */ /* 0x000fe400078e3cff */
[----:B--2---:R-:W-:Y:S02]  /*1870*/  @P5 LOP3.LUT R5, R5, R28, RZ, 0x3c, !PT ;  /* 0x0000001c05055212 */ /* 0x004fe400078e3cff */
[----:B----4-:R-:W-:Y:S02]  /*1880*/  @P5 LOP3.LUT R9, R9, R26, RZ, 0x3c, !PT ;  /* 0x0000001a09095212 */ /* 0x010fe400078e3cff */
[----:B---3--:R-:W-:Y:S02]  /*1890*/  @P6 LOP3.LUT R8, R8, R29, RZ, 0x3c, !PT ;  /* 0x0000001d08086212 */ /* 0x008fe400078e3cff */
[----:B------:R-:W-:Y:S02]  /*18a0*/  @P6 LOP3.LUT R5, R5, R32, RZ, 0x3c, !PT ;  /* 0x0000002005056212 */ /* 0x000fe400078e3cff */
[----:B------:R-:W-:-:S02]  /*18b0*/  @P6 LOP3.LUT R4, R4, R23, RZ, 0x3c, !PT ;  /* 0x0000001704046212 */ /* 0x000fc400078e3cff */
[----:B------:R-:W-:Y:S02]  /*18c0*/  @P6 LOP3.LUT R9, R9, R30, RZ, 0x3c, !PT ;  /* 0x0000001e09096212 */ /* 0x000fe400078e3cff */
[----:B------:R-:W-:Y:S02]  /*18d0*/  @P0 LOP3.LUT R5, R5, R36, RZ, 0x3c, !PT ;  /* 0x0000002405050212 */ /* 0x000fe400078e3cff */
[----:B------:R-:W-:Y:S02]  /*18e0*/  @P0 LOP3.LUT R9, R9, R34, RZ, 0x3c, !PT ;  /* 0x0000002209090212 */ /* 0x000fe400078e3cff */
[----:B------:R-:W-:Y:S02]  /*18f0*/  @P0 LOP3.LUT R4, R4, R33, RZ, 0x3c, !PT ;  /* 0x0000002104040212 */ /* 0x000fe400078e3cff */
[----:B------:R-:W-:Y:S01]  /*1900*/  @P0 LOP3.LUT R8, R8, R31, RZ, 0x3c, !PT ;  /* 0x0000001f08080212 */ /* 0x000fe200078e3cff */
[----:B------:R-:W-:Y:S06]  /*1910*/  @P1 BRA `(.L_x_8) ;  /* 0xffffffe800f01947 */ /* 0x000fec000383ffff */
[----:B------:R-:W-:Y:S05]  /*1920*/  BSYNC.RECONVERGENT B3 ;  /* 0x0000000000037941 */ /* 0x000fea0003800200 */
.L_x_7:
[----:B------:R-:W-:-:S05]  /*1930*/  VIADD R17, R17, 0x1 ;  /* 0x0000000111117836 */ /* 0x000fca0000000000 */
[----:B------:R-:W-:-:S13]  /*1940*/  ISETP.NE.AND P0, PT, R17, 0x5, PT ;  /* 0x000000051100780c */ /* 0x000fda0003f05270 */
[----:B------:R-:W-:Y:S05]  /*1950*/  @P0 BRA `(.L_x_9) ;  /* 0xffffffe800c40947 */ /* 0x000fea000383ffff */
[----:B------:R-:W-:Y:S05]  /*1960*/  BSYNC.RECONVERGENT B2 ;  /* 0x0000000000027941 */ /* 0x000fea0003800200 */
.L_x_6:
[----:B------:R-:W-:Y:S01]  /*1970*/  VIADD R16, R16, 0x1 ;  /* 0x0000000110107836 */ /* 0x000fe20000000000 */
[----:B------:R-:W-:Y:S02]  /*1980*/  LOP3.LUT R13, R0, 0x3, RZ, 0xc0, !PT ;  /* 0x00000003000d7812 */ /* 0x000fe400078ec0ff */
[C---:B------:R-:W-:Y:S02]  /*1990*/  R2UR UR6, R24.reuse ;  /* 0x00000000180672ca */ /* 0x040fe400000e0000 */
[C---:B------:R-:W-:Y:S02]  /*19a0*/  R2UR UR7, R25.reuse ;  /* 0x00000000190772ca */ /* 0x040fe400000e0000 */
[C---:B------:R-:W-:Y:S02]  /*19b0*/  R2UR UR8, R24.reuse ;  /* 0x00000000180872ca */ /* 0x040fe400000e0000 */
[----:B------:R-:W-:Y:S02]  /*19c0*/  R2UR UR9, R25 ;  /* 0x00000000190972ca */ /* 0x000fe400000e0000 */
[----:B------:R-:W-:-:S02]  /*19d0*/  R2UR UR4, R24 ;  /* 0x00000000180472ca */ /* 0x000fc400000e0000 */
[----:B------:R-:W-:Y:S02]  /*19e0*/  R2UR UR5, R25 ;  /* 0x00000000190572ca */ /* 0x000fe400000e0000 */
[----:B------:R-:W-:-:S03]  /*19f0*/  ISETP.GE.U32.AND P0, PT, R16, R13, PT ;  /* 0x0000000d1000720c */ /* 0x000fc60003f06070 */
[----:B------:R0:W-:Y:S04]  /*1a00*/  ST.E.64 desc[UR6][R6.64+0x8], R8 ;  /* 0x0000080806007985 */ /* 0x0001e8000c101b06 */
[----:B------:R0:W-:Y:S04]  /*1a10*/  ST.E.64 desc[UR8][R6.64+0x10], R4 ;  /* 0x0000100406007985 */ /* 0x0001e8000c101b08 */
[----:B------:R0:W-:Y:S02]  /*1a20*/  ST.E desc[UR4][R6.64+0x4], R3 ;  /* 0x0000040306007985 */ /* 0x0001e4000c101904 */
[----:B------:R-:W-:Y:S05]  /*1a30*/  @!P0 BRA `(.L_x_10) ;  /* 0xffffffe800788947 */ /* 0x000fea000383ffff */
.L_x_5:
[----:B------:R-:W-:Y:S05]  /*1a40*/  BSYNC.RECONVERGENT B1 ;  /* 0x0000000000017941 */ /* 0x000fea0003800200 */
.L_x_4:
[----:B------:R-:W-:Y:S01]  /*1a50*/  ISETP.GT.U32.AND P0, PT, R0, 0x3, PT ;  /* 0x000000030000780c */ /* 0x000fe20003f04070 */
[----:B------:R-:W-:Y:S01]  /*1a60*/  VIADD R14, R14, 0x1 ;  /* 0x000000010e0e7836 */ /* 0x000fe20000000000 */
[--C-:B------:R-:W-:Y:S02]  /*1a70*/  SHF.R.U64 R0, R0, 0x2, R15.reuse ;  /* 0x0000000200007819 */ /* 0x100fe4000000120f */
[----:B------:R-:W-:Y:S02]  /*1a80*/  ISETP.GT.U32.AND.EX P0, PT, R15, RZ, PT, P0 ;  /* 0x000000ff0f00720c */ /* 0x000fe40003f04100 */
[----:B------:R-:W-:-:S11]  /*1a90*/  SHF.R.U32.HI R15, RZ, 0x2, R15 ;  /* 0x00000002ff0f7819 */ /* 0x000fd6000001160f */
[----:B------:R-:W-:Y:S05]  /*1aa0*/  @P0 BRA `(.L_x_11) ;  /* 0xffffffe8003c0947 */ /* 0x000fea000383ffff */
.L_x_3:
[----:B------:R-:W-:Y:S05]  /*1ab0*/  BSYNC.RECONVERGENT B0 ;  /* 0x0000000000007941 */ /* 0x000fea0003800200 */
.L_x_2:
[----:B0-----:R-:W0:Y:S01]  /*1ac0*/  S2R R3, SR_CgaCtaId ;  /* 0x0000000000037919 */ /* 0x001e220000008800 */
[----:B------:R-:W2:Y:S01]  /*1ad0*/  LDC.64 R16, c[0x0][0x358] ;  /* 0x0000d600ff107b82 */ /* 0x000ea20000000a00 */
[----:B------:R-:W-:Y:S01]  /*1ae0*/  MOV R28, 0x400 ;  /* 0x00000400001c7802 */ /* 0x000fe20000000f00 */
[----:B-1----:R-:W1:Y:S01]  /*1af0*/  S2R R24, SR_TID.Y ;  /* 0x0000000000187919 */ /* 0x002e620000002200 */
[----:B------:R-:W3:Y:S01]  /*1b00*/  S2R R25, SR_TID.X ;  /* 0x0000000000197919 */ /* 0x000ee20000002100 */
[C---:B--2---:R-:W-:Y:S02]  /*1b10*/  R2UR UR4, R16.reuse ;  /* 0x00000000100472ca */ /* 0x044fe400000e0000 */
[C---:B------:R-:W-:Y:S02]  /*1b20*/  R2UR UR5, R17.reuse ;  /* 0x00000000110572ca */ /* 0x040fe400000e0000 */
[----:B------:R-:W-:Y:S02]  /*1b30*/  R2UR UR6, R16 ;  /* 0x00000000100672ca */ /* 0x000fe400000e0000 */
[----:B------:R-:W-:-:S02]  /*1b40*/  R2UR UR7, R17 ;  /* 0x00000000110772ca */ /* 0x000fc400000e0000 */
[----:B0-----:R-:W-:Y:S02]  /*1b50*/  LEA R28, R3, R28, 0x18 ;  /* 0x0000001c031c7211 */ /* 0x001fe400078ec0ff */
[----:B------:R-:W-:Y:S02]  /*1b60*/  R2UR UR8, R16 ;  /* 0x00000000100872ca */ /* 0x000fe400000e0000 */
[C---:B------:R-:W-:Y:S01]  /*1b70*/  R2UR UR9, R17.reuse ;  /* 0x00000000110972ca */ /* 0x040fe200000e0000 */
[----:B-1----:R-:W-:Y:S01]  /*1b80*/  IMAD R29, R24, 0x58, R28 ;  /* 0x00000058181d7824 */ /* 0x002fe200078e021c */
[----:B------:R-:W-:Y:S01]  /*1b90*/  R2UR UR10, R16 ;  /* 0x00000000100a72ca */ /* 0x000fe200000e0000 */
[----:B------:R-:W-:Y:S01]  /*1ba0*/  ST.E.64 desc[UR4][R6.64+0x18], RZ ;  /* 0x000018ff06007985 */ /* 0x000fe2000c101b04 */
[----:B------:R-:W-:Y:S01]  /*1bb0*/  R2UR UR11, R17 ;  /* 0x00000000110b72ca */ /* 0x000fe200000e0000 */
[----:B---3--:R-:W-:Y:S01]  /*1bc0*/  IMAD R23, R25, 0x8, R29 ;  /* 0x0000000819177824 */ /* 0x008fe200078e021d */
[----:B------:R-:W-:Y:S01]  /*1bd0*/  MOV R30, 0x8 ;  /* 0x00000008001e7802 */ /* 0x000fe20000000f00 */
[----:B------:R-:W-:Y:S01]  /*1be0*/  ST.E desc[UR6][R6.64+0x20], RZ ;  /* 0x000020ff06007985 */ /* 0x000fe2000c101906 */
[----:B------:R-:W0:Y:S05]  /*1bf0*/  LDCU.64 UR4, c[0x4][0x58] ;  /* 0x01000b00ff0477ac */ /* 0x000e2a0008000a00 */
[----:B------:R1:W-:Y:S04]  /*1c00*/  ST.E.64 desc[UR8][R6.64+0x28], RZ ;  /* 0x000028ff06007985 */ /* 0x0003e8000c101b08 */
[----:B------:R2:W-:Y:S04]  /*1c10*/  STS.64 [R23], R18 ;  /* 0x0000001217007388 */ /* 0x0005e80000000a00 */
[----:B------:R-:W3:Y:S01]  /*1c20*/  LD.E.64 R26, desc[UR10][R18.64] ;  /* 0x0000000a121a7980 */ /* 0x000ee2000c101b00 */
[----:B------:R2:W4:Y:S01]  /*1c30*/  LDC.64 R8, c[0x4][R30] ;  /* 0x010000001e087b82 */ /* 0x0005220000000a00 */
[----:B-1----:R-:W-:-:S02]  /*1c40*/  IMAD.MOV.U32 R6, RZ, RZ, R22 ;  /* 0x000000ffff067224 */ /* 0x002fc400078e0016 */
[----:B------:R-:W-:Y:S02]  /*1c50*/  IMAD.MOV.U32 R7, RZ, RZ, R2 ;  /* 0x000000ffff077224 */ /* 0x000fe400078e0002 */
[----:B0-----:R-:W-:Y:S02]  /*1c60*/  IMAD.U32 R4, RZ, RZ, UR4 ;  /* 0x00000004ff047e24 */ /* 0x001fe4000f8e00ff */
[----:B------:R-:W-:Y:S01]  /*1c70*/  IMAD.U32 R5, RZ, RZ, UR5 ;  /* 0x00000005ff057e24 */ /* 0x000fe2000f8e00ff */
[----:B---34-:R2:W-:Y:S06]  /*1c80*/  STL.128 [R1], R24 ;  /* 0x0000001801007387 */ /* 0x0185ec0000100c00 */
[----:B------:R-:W-:-:S07]  /*1c90*/  LEPC R20, `(.L_x_12) ;  /* 0x000000001014794e */ /* 0x000fce0000000000 */
[----:B--2---:R-:W-:Y:S05]  /*1ca0*/  CALL.ABS.NOINC R8 ;  /* 0x0000000008007343 */ /* 0x004fea0003c00000 */
.L_x_12:
[----:B------:R-:W-:Y:S01]  /*1cb0*/  ISETP.GT.U32.AND P0, PT, R24, 0x9, PT ;  /* 0x000000091800780c */ /* 0x000fe20003f04070 */
[----:B------:R-:W-:Y:S05]  /*1cc0*/  WARPSYNC.ALL ;  /* 0x0000000000007948 */ /* 0x000fea0003800000 */
[----:B------:R-:W-:Y:S07]  /*1cd0*/  BAR.SYNC.DEFER_BLOCKING 0x0 ;  /* 0x0000000000007b1d */ /* 0x000fee0000010000 */
[----:B------:R-:W-:Y:S05]  /*1ce0*/  @P0 BRA `(.L_x_13) ;  /* 0x0000000000640947 */ /* 0x000fea0003800000 */
[----:B------:R-:W-:Y:S01]  /*1cf0*/  LDS.64 R4, [R23+0x58] ;  /* 0x0000580017047984 */ /* 0x000fe20000000a00 */
[----:B------:R-:W-:Y:S02]  /*1d00*/  R2UR UR4, R16 ;  /* 0x00000000100472ca */ /* 0x000fe400000e0000 */
[----:B------:R-:W-:Y:S01]  /*1d10*/  R2UR UR5, R17 ;  /* 0x00000000110572ca */ /* 0x000fe200000e0000 */
[----:B------:R-:W0:-:S12]  /*1d20*/  LDS.64 R6, [R23] ;  /* 0x0000000017067984 */ /* 0x000e180000000a00 */
[----:B0-----:R-:W-:Y:S04]  /*1d30*/  ST.E.64 desc[UR4][R6.64+0x10], R4 ;  /* 0x0000100406007985 */ /* 0x001fe8000c101b04 */
[----:B------:R-:W0:Y:S04]  /*1d40*/  LDS.64 R14, [R23] ;  /* 0x00000000170e7984 */ /* 0x000e280000000a00 */
[----:B0-----:R-:W2:Y:S04]  /*1d50*/  LD.E.64 R18, desc[UR4][R14.64+0x10] ;  /* 0x000010040e127980 */ /* 0x001ea8000c101b00 */
[----:B--2---:R-:W2:Y:S04]  /*1d60*/  LD.E R19, desc[UR4][R18.64+0x8] ;  /* 0x0000080412137980 */ /* 0x004ea8000c101900 */
[----:B--2---:R-:W-:Y:S04]  /*1d70*/  ST.E desc[UR4][R14.64+0x8], R19 ;  /* 0x000008130e007985 */ /* 0x004fe8000c101904 */
[----:B------:R-:W0:Y:S04]  /*1d80*/  LDS.64 R12, [R23] ;  /* 0x00000000170c7984 */ /* 0x000e280000000a00 */
[----:B0-----:R-:W2:Y:S01]  /*1d90*/  LD.E.64 R10, desc[UR4][R12.64+0x10] ;  /* 0x000010040c0a7980 */ /* 0x001ea2000c101b00 */
[----:B------:R-:W-:-:S02]  /*1da0*/  R2UR UR6, R16 ;  /* 0x00000000100672ca */ /* 0x000fc400000e0000 */
[----:B------:R-:W-:Y:S01]  /*1db0*/  R2UR UR7, R17 ;  /* 0x00000000110772ca */ /* 0x000fe200000e0000 */
[----:B------:R-:W3:Y:S01]  /*1dc0*/  LD.E.64 R8, desc[UR4][R12.64] ;  /* 0x000000040c087980 */ /* 0x000ee2000c101b00 */
[----:B------:R-:W0:Y:S01]  /*1dd0*/  LDC.64 R30, c[0x4][R30] ;  /* 0x010000001e1e7b82 */ /* 0x000e220000000a00 */
[----:B------:R-:W1:Y:S10]  /*1de0*/  LDCU.64 UR4, c[0x4][0x60] ;  /* 0x01000c00ff0477ac */ /* 0x000e740008000a00 */
[----:B--2---:R-:W3:Y:S01]  /*1df0*/  LD.E.64 R10, desc[UR6][R10.64] ;  /* 0x000000060a0a7980 */ /* 0x004ee2000c101b00 */
[----:B-1----:R-:W-:-:S02]  /*1e00*/  IMAD.U32 R4, RZ, RZ, UR4 ;  /* 0x00000004ff047e24 */ /* 0x002fc4000f8e00ff */
[----:B------:R-:W-:Y:S02]  /*1e10*/  IMAD.U32 R5, RZ, RZ, UR5 ;  /* 0x00000005ff057e24 */ /* 0x000fe4000f8e00ff */
[----:B------:R-:W-:Y:S02]  /*1e20*/  IMAD.MOV.U32 R6, RZ, RZ, R22 ;  /* 0x000000ffff067224 */ /* 0x000fe400078e0016 */
[----:B------:R-:W-:Y:S01]  /*1e30*/  IMAD.MOV.U32 R7, RZ, RZ, R2 ;  /* 0x000000ffff077224 */ /* 0x000fe200078e0002 */
[----:B0--3--:R1:W-:Y:S06]  /*1e40*/  STL.128 [R1], R8 ;  /* 0x0000000801007387 */ /* 0x0093ec0000100c00 */
[----:B------:R-:W-:-:S07]  /*1e50*/  LEPC R20, `(.L_x_14) ;  /* 0x000000001014794e */ /* 0x000fce0000000000 */
[----:B-1----:R-:W-:Y:S05]  /*1e60*/  CALL.ABS.NOINC R30 ;  /* 0x000000001e007343 */ /* 0x002fea0003c00000 */
.L_x_14:
[----:B------:R-:W-:Y:S05]  /*1e70*/  BRA `(.L_x_15) ;  /* 0x0000000000187947 */ /* 0x000fea0003800000 */
.L_x_13:
[----:B------:R-:W0:Y:S01]  /*1e80*/  LDS.64 R4, [R23] ;  /* 0x0000000017047984 */ /* 0x000e220000000a00 */
[----:B------:R-:W-:Y:S02]  /*1e90*/  R2UR UR4, R16 ;  /* 0x00000000100472ca */ /* 0x000fe400000e0000 */
[----:B------:R-:W-:-:S13]  /*1ea0*/  R2UR UR5, R17 ;  /* 0x00000000110572ca */ /* 0x000fda00000e0000 */
[----:B0-----:R-:W-:Y:S04]  /*1eb0*/  ST.E.64 desc[UR4][R4.64+0x10], RZ ;  /* 0x000010ff04007985 */ /* 0x001fe8000c101b04 */
[----:B------:R-:W0:Y:S04]  /*1ec0*/  LDS.64 R6, [R23] ;  /* 0x0000000017067984 */ /* 0x000e280000000a00 */
[----:B0-----:R0:W-:Y:S02]  /*1ed0*/  ST.E desc[UR4][R6.64+0x8], R25 ;  /* 0x0000081906007985 */ /* 0x0011e4000c101904 */
.L_x_15:
[C---:B------:R-:W-:Y:S01]  /*1ee0*/  ISETP.NE.AND P0, PT, R25.reuse, 0xb, PT ;  /* 0x0000000b1900780c */ /* 0x040fe20003f05270 */
[----:B------:R-:W-:Y:S05]  /*1ef0*/  WARPSYNC.ALL ;  /* 0x0000000000007948 */ /* 0x000fea0003800000 */
[----:B------:R-:W-:Y:S01]  /*1f00*/  BAR.SYNC.DEFER_BLOCKING 0x0 ;  /* 0x0000000000007b1d */ /* 0x000fe20000010000 */
[----:B------:R-:W-:-:S13]  /*1f10*/  ISETP.NE.OR P0, PT, R25, R24, !P0 ;  /* 0x000000181900720c */ /* 0x000fda0004705670 */
[----:B------:R-:W-:Y:S05]  /*1f20*/  @P0 BRA `(.L_x_16) ;  /* 0x0000000400400947 */ /* 0x000fea0003800000 */
[----:B------:R-:W-:Y:S01]  /*1f30*/  IMAD R19, R24, 0x8, R29 ;  /* 0x0000000818137824 */ /* 0x000fe200078e021d */
[C---:B------:R-:W-:Y:S02]  /*1f40*/  R2UR UR4, R16.reuse ;  /* 0x00000000100472ca */ /* 0x040fe400000e0000 */
[----:B------:R-:W-:Y:S02]  /*1f50*/  R2UR UR5, R17 ;  /* 0x00000000110572ca */ /* 0x000fe400000e0000 */
[----:B------:R-:W1:Y:S11]  /*1f60*/  LDS.64 R8, [R19] ;  /* 0x0000000013087984 */ /* 0x000e760000000a00 */
[----:B-1----:R-:W2:Y:S01]  /*1f70*/  LD.E.64 R8, desc[UR4][R8.64+0x18] ;  /* 0x0000180408087980 */ /* 0x002ea2000c101b00 */
[----:B------:R-:W-:-:S02]  /*1f80*/  R2UR UR6, R16 ;  /* 0x00000000100672ca */ /* 0x000fc400000e0000 */
[----:B------:R-:W-:Y:S01]  /*1f90*/  R2UR UR7, R17 ;  /* 0x00000000110772ca */ /* 0x000fe200000e0000 */
[----:B--2---:R-:W2:-:S12]  /*1fa0*/  LD.E.64 R10, desc[UR4][R8.64] ;  /* 0x00000004080a7980 */ /* 0x004e98000c101b00 */
[----:B0-----:R-:W3:Y:S04]  /*1fb0*/  LD.E.64 R6, desc[UR6][R8.64+0x10] ;  /* 0x0000100608067980 */ /* 0x001ee8000c101b00 */
[----:B------:R-:W4:Y:S01]  /*1fc0*/  LD.E.64 R4, desc[UR4][R8.64+0x8] ;  /* 0x0000080408047980 */ /* 0x000f22000c101b00 */
[----:B------:R-:W-:Y:S01]  /*1fd0*/  R2UR UR8, R16 ;  /* 0x00000000100872ca */ /* 0x000fe200000e0000 */
[----:B------:R-:W-:Y:S01]  /*1fe0*/  IMAD.MOV.U32 R27, RZ, RZ, R24 ;  /* 0x000000ffff1b7224 */ /* 0x000fe200078e0018 */
[----:B------:R-:W-:Y:S02]  /*1ff0*/  R2UR UR9, R17 ;  /* 0x00000000110972ca */ /* 0x000fe400000e0000 */
[----:B------:R-:W-:-:S04]  /*2000*/  MOV R18, 0x8 ;  /* 0x0000000800127802 */ /* 0x000fc80000000f00 */
[----:B------:R0:W1:Y:S01]  /*2010*/  LDC.64 R12, c[0x4][R18] ;  /* 0x01000000120c7b82 */ /* 0x0000620000000a00 */
[----:B--2---:R-:W-:Y:S01]  /*2020*/  SHF.R.U32.HI R0, RZ, 0x2, R11 ;  /* 0x00000002ff007819 */ /* 0x004fe2000001160b */
[----:B------:R-:W-:-:S03]  /*2030*/  VIADD R10, R10, 0x587c5 ;  /* 0x000587c50a0a7836 */ /* 0x000fc60000000000 */
[----:B------:R-:W-:Y:S01]  /*2040*/  LOP3.LUT R0, R0, R11, RZ, 0x3c, !PT ;  /* 0x0000000b00007212 */ /* 0x000fe200078e3cff */
[----:B---3--:R-:W-:Y:S02]  /*2050*/  IMAD.SHL.U32 R3, R7, 0x10, RZ ;  /* 0x0000001007037824 */ /* 0x008fe400078e00ff */
[----:B------:R-:W-:Y:S02]  /*2060*/  IMAD.MOV.U32 R20, RZ, RZ, R7 ;  /* 0x000000ffff147224 */ /* 0x000fe400078e0007 */
[C---:B------:R-:W-:Y:S02]  /*2070*/  IMAD.SHL.U32 R11, R0.reuse, 0x2, RZ ;  /* 0x00000002000b7824 */ /* 0x040fe400078e00ff */
[----:B------:R-:W-:Y:S02]  /*2080*/  IMAD.MOV.U32 R15, RZ, RZ, R6 ;  /* 0x000000ffff0f7224 */ /* 0x000fe400078e0006 */
[----:B----4-:R-:W-:Y:S01]  /*2090*/  IMAD.MOV.U32 R14, RZ, RZ, R5 ;  /* 0x000000ffff0e7224 */ /* 0x010fe200078e0005 */
[----:B------:R-:W-:Y:S01]  /*20a0*/  LOP3.LUT R0, R0, R11, R3, 0x96, !PT ;  /* 0x0000000b00007212 */ /* 0x000fe200078e9603 */
[----:B------:R-:W-:Y:S01]  /*20b0*/  IMAD.MOV.U32 R3, RZ, RZ, 0x2f800000 ;  /* 0x2f800000ff037424 */ /* 0x000fe200078e00ff */
[----:B------:R-:W-:Y:S01]  /*20c0*/  IADD3 R11, PT, PT, -R24, 0xb, RZ ;  /* 0x0000000b180b7810 */ /* 0x000fe20007ffe1ff */
[----:B------:R-:W-:Y:S01]  /*20d0*/  IMAD.MOV.U32 R6, RZ, RZ, R22 ;  /* 0x000000ffff067224 */ /* 0x000fe200078e0016 */
[----:B------:R-:W-:Y:S01]  /*20e0*/  LOP3.LUT R21, R0, R7, RZ, 0x3c, !PT ;  /* 0x0000000700157212 */ /* 0x000fe200078e3cff */
[----:B------:R0:W-:Y:S01]  /*20f0*/  ST.E.64 desc[UR6][R8.64+0x8], R14 ;  /* 0x0000080e08007985 */ /* 0x0001e2000c101b06 */
[----:B------:R-:W-:Y:S01]  /*2100*/  I2FP.F32.S32 R11, R11 ;  /* 0x0000000b000b7245 */ /* 0x000fe20000201400 */
[----:B------:R-:W-:-:S02]  /*2110*/  IMAD.MOV.U32 R7, RZ, RZ, R2 ;  /* 0x000000ffff077224 */ /* 0x000fc400078e0002 */
[----:B------:R-:W-:Y:S01]  /*2120*/  IMAD.IADD R0, R21, 0x1, R10 ;  /* 0x0000000115007824 */ /* 0x000fe200078e020a */
[----:B------:R0:W-:Y:S01]  /*2130*/  ST.E.64 desc[UR4][R8.64+0x10], R20 ;  /* 0x0000101408007985 */ /* 0x0001e2000c101b04 */
[----:B------:R-:W2:Y:S03]  /*2140*/  LDCU.64 UR4, c[0x4][0x68] ;  /* 0x01000d00ff0477ac */ /* 0x000ea60008000a00 */
[----:B------:R-:W-:-:S05]  /*2150*/  I2FP.F32.U32 R0, R0 ;  /* 0x0000000000007245 */ /* 0x000fca0000201000 */
[----:B------:R-:W-:Y:S01]  /*2160*/  FFMA R3, R0, R3, 1.1641532182693481445e-10 ;  /* 0x2f00000000037423 */ /* 0x000fe20000000003 */
[----:B------:R-:W-:-:S05]  /*2170*/  I2FP.F32.U32 R0, R24 ;  /* 0x0000001800007245 */ /* 0x000fca0000201000 */
[----:B------:R-:W-:Y:S01]  /*2180*/  FFMA R0, R3, R11, R0 ;  /* 0x0000000b03007223 */ /* 0x000fe20000000000 */
[----:B------:R-:W-:-:S03]  /*2190*/  IMAD.MOV.U32 R11, RZ, RZ, R4 ;  /* 0x000000ffff0b7224 */ /* 0x000fc600078e0004 */
[----:B------:R-:W3:Y:S01]  /*21a0*/  F2I.TRUNC.NTZ R26, R0 ;  /* 0x00000000001a7305 */ /* 0x000ee2000020f100 */
[----:B--2---:R-:W-:Y:S01]  /*21b0*/  IMAD.U32 R4, RZ, RZ, UR4 ;  /* 0x00000004ff047e24 */ /* 0x004fe2000f8e00ff */
[----:B------:R0:W-:Y:S01]  /*21c0*/  ST.E.64 desc[UR8][R8.64], R10 ;  /* 0x0000000a08007985 */ /* 0x0001e2000c101b08 */
[----:B------:R-:W-:-:S03]  /*21d0*/  IMAD.U32 R5, RZ, RZ, UR5 ;  /* 0x00000005ff057e24 */ /* 0x000fc6000f8e00ff */
[----:B-1-3--:R0:W-:Y:S04]  /*21e0*/  STL.64 [R1], R26 ;  /* 0x0000001a01007387 */ /* 0x00a1e80000100a00 */
[----:B0-----:R-:W-:-:S07]  /*21f0*/  LEPC R20, `(.L_x_17) ;  /* 0x000000001014794e */ /* 0x001fce0000000000 */
[----:B------:R-:W-:Y:S05]  /*2200*/  CALL.ABS.NOINC R12 ;  /* 0x000000000c007343 */ /* 0x000fea0003c00000 */
.L_x_17:
[----:B------:R-:W-:-:S13]  /*2210*/  ISETP.NE.AND P0, PT, R26, R24, PT ;  /* 0x000000181a00720c */ /* 0x000fda0003f05270 */
[----:B------:R-:W-:Y:S05]  /*2220*/  @!P0 BRA `(.L_x_16) ;  /* 0x0000000000808947 */ /* 0x000fea0003800000 */
[----:B------:R-:W-:Y:S01]  /*2230*/  IMAD R29, R26, 0x8, R29 ;  /* 0x000000081a1d7824 */ /* 0x000fe200078e021d */
[----:B------:R-:W-:Y:S01]  /*2240*/  R2UR UR4, R16 ;  /* 0x00000000100472ca */ /* 0x000fe200000e0000 */
[----:B------:R-:W0:Y:S01]  /*2250*/  LDS.64 R4, [R19] ;  /* 0x0000000013047984 */ /* 0x000e220000000a00 */
[----:B------:R-:W-:-:S03]  /*2260*/  R2UR UR5, R17 ;  /* 0x00000000110572ca */ /* 0x000fc600000e0000 */
[----:B------:R-:W1:Y:S10]  /*2270*/  LDS.64 R8, [R29] ;  /* 0x000000001d087984 */ /* 0x000e740000000a00 */
[----:B0-----:R-:W2:Y:S04]  /*2280*/  LD.E.64 R6, desc[UR4][R4.64+0x10] ;  /* 0x0000100404067980 */ /* 0x001ea8000c101b00 */
[----:B-1----:R-:W3:Y:S01]  /*2290*/  LD.E.64 R8, desc[UR4][R8.64+0x10] ;  /* 0x0000100408087980 */ /* 0x002ee2000c101b00 */
[----:B------:R-:W-:-:S02]  /*22a0*/  R2UR UR6, R16 ;  /* 0x00000000100672ca */ /* 0x000fc400000e0000 */
[----:B------:R-:W-:Y:S01]  /*22b0*/  R2UR UR7, R17 ;  /* 0x00000000110772ca */ /* 0x000fe200000e0000 */
[----:B---3--:R-:W-:Y:S04]  /*22c0*/  ST.E.64 desc[UR4][R4.64+0x10], R8 ;  /* 0x0000100804007985 */ /* 0x008fe8000c101b04 */
[----:B------:R-:W2:Y:S04]  /*22d0*/  LDS.64 R10, [R29] ;  /* 0x000000001d0a7984 */ /* 0x000ea80000000a00 */
[----:B--2---:R-:W-:Y:S04]  /*22e0*/  ST.E.64 desc[UR4][R10.64+0x10], R6 ;  /* 0x000010060a007985 */ /* 0x004fe8000c101b04 */
[----:B------:R-:W0:Y:S04]  /*22f0*/  LDS.64 R14, [R19] ;  /* 0x00000000130e7984 */ /* 0x000e280000000a00 */
[----:B------:R-:W1:Y:S04]  /*2300*/  LDS.64 R30, [R29] ;  /* 0x000000001d1e7984 */ /* 0x000e680000000a00 */
[----:B0-----:R-:W2:Y:S04]  /*2310*/  LD.E.64 R20, desc[UR4][R14.64+0x10] ;  /* 0x000010040e147980 */ /* 0x001ea8000c101b00 */
[----:B-1----:R-:W3:Y:S01]  /*2320*/  LD.E.64 R30, desc[UR6][R30.64+0x10] ;  /* 0x000010061e1e7980 */ /* 0x002ee2000c101b00 */
[----:B------:R-:W-:-:S03]  /*2330*/  IMAD.MOV.U32 R13, RZ, RZ, R26 ;  /* 0x000000ffff0d7224 */ /* 0x000fc600078e001a */
[----:B--2---:R-:W2:Y:S01]  /*2340*/  LD.E.64 R10, desc[UR4][R20.64] ;  /* 0x00000004140a7980 */ /* 0x004ea2000c101b00 */
[--C-:B------:R-:W-:Y:S02]  /*2350*/  IMAD.MOV.U32 R8, RZ, RZ, R24.reuse ;  /* 0x000000ffff087224 */ /* 0x100fe400078e0018 */
[--C-:B------:R-:W-:Y:S01]  /*2360*/  IMAD.MOV.U32 R9, RZ, RZ, R24.reuse ;  /* 0x000000ffff097224 */ /* 0x100fe200078e0018 */
[----:B---3--:R-:W3:Y:S01]  /*2370*/  LD.E.64 R14, desc[UR6][R30.64] ;  /* 0x000000061e0e7980 */ /* 0x008ee2000c101b00 */
[----:B------:R-:W-:Y:S01]  /*2380*/  IMAD.MOV.U32 R12, RZ, RZ, R24 ;  /* 0x000000ffff0c7224 */ /* 0x000fe200078e0018 */
[----:B------:R-:W0:Y:S01]  /*2390*/  LDC.64 R18, c[0x4][R18] ;  /* 0x0100000012127b82 */ /* 0x000e220000000a00 */
[----:B------:R-:W1:Y:S01]  /*23a0*/  LDCU.64 UR4, c[0x4][0x70] ;  /* 0x01000e00ff0477ac */ /* 0x000e620008000a00 */
[----:B------:R-:W-:Y:S02]  /*23b0*/  IMAD.MOV.U32 R6, RZ, RZ, R22 ;  /* 0x000000ffff067224 */ /* 0x000fe400078e0016 */
[----:B------:R-:W-:-:S02]  /*23c0*/  IMAD.MOV.U32 R7, RZ, RZ, R2 ;  /* 0x000000ffff077224 */ /* 0x000fc400078e0002 */
[----:B-1----:R-:W-:Y:S02]  /*23d0*/  IMAD.U32 R4, RZ, RZ, UR4 ;  /* 0x00000004ff047e24 */ /* 0x002fe4000f8e00ff */
[----:B------:R-:W-:Y:S01]  /*23e0*/  IMAD.U32 R5, RZ, RZ, UR5 ;  /* 0x00000005ff057e24 */ /* 0x000fe2000f8e00ff */
[----:B--2---:R1:W-:Y:S04]  /*23f0*/  STL.128 [R1], R8 ;  /* 0x0000000801007387 */ /* 0x0043e80000100c00 */
[----:B0--3--:R1:W-:Y:S02]  /*2400*/  STL.128 [R1+0x10], R12 ;  /* 0x0000100c01007387 */ /* 0x0093e40000100c00 */
[----:B------:R-:W-:-:S07]  /*2410*/  LEPC R20, `(.L_x_16) ;  /* 0x000000001014794e */ /* 0x000fce0000000000 */
[----:B-1----:R-:W-:Y:S05]  /*2420*/  CALL.ABS.NOINC R18 ;  /* 0x0000000012007343 */ /* 0x002fea0003c00000 */
.L_x_16:
[----:B------:R-:W-:Y:S05]  /*2430*/  WARPSYNC.ALL ;  /* 0x0000000000007948 */ /* 0x000fea0003800000 */
[----:B------:R-:W-:Y:S01]  /*2440*/  BAR.SYNC.DEFER_BLOCKING 0x0 ;  /* 0x0000000000007b1d */ /* 0x000fe20000010000 */
[----:B------:R-:W-:Y:S02]  /*2450*/  R2UR UR4, R16 ;  /* 0x00000000100472ca */ /* 0x000fe400000e0000 */
[----:B------:R-:W-:-:S03]  /*2460*/  R2UR UR5, R17 ;  /* 0x00000000110572ca */ /* 0x000fc600000e0000 */
[----:B------:R-:W1:Y:S10]  /*2470*/  LDS.64 R4, [R23] ;  /* 0x0000000017047984 */ /* 0x000e740000000a00 */
[----:B-1----:R-:W2:Y:S02]  /*2480*/  LD.E.64 R4, desc[UR4][R4.64+0x10] ;  /* 0x0000100404047980 */ /* 0x002ea4000c101b00 */
[----:B--2---:R-:W-:-:S04]  /*2490*/  ISETP.NE.U32.AND P0, PT, R4, RZ, PT ;  /* 0x000000ff0400720c */ /* 0x004fc80003f05070 */
[----:B------:R-:W-:-:S13]  /*24a0*/  ISETP.NE.AND.EX P0, PT, R5, RZ, PT, P0 ;  /* 0x000000ff0500720c */ /* 0x000fda0003f05300 */
[----:B------:R-:W-:Y:S02]  /*24b0*/  @P0 R2UR UR4, R16 ;  /* 0x00000000100402ca */ /* 0x000fe400000e0000 */
[----:B------:R-:W-:-:S13]  /*24c0*/  @P0 R2UR UR5, R17 ;  /* 0x00000000110502ca */ /* 0x000fda00000e0000 */
[----:B------:R-:W2:Y:S01]  /*24d0*/  @P0 LD.E R3, desc[UR4][R4.64+0x8] ;  /* 0x0000080404030980 */ /* 0x000ea2000c101900 */
[----:B------:R-:W-:Y:S02]  /*24e0*/  @P0 R2UR UR4, R16 ;  /* 0x00000000100402ca */ /* 0x000fe400000e0000 */
[----:B------:R-:W-:-:S13]  /*24f0*/  @P0 R2UR UR5, R17 ;  /* 0x00000000110502ca */ /* 0x000fda00000e0000 */
[----:B0-----:R-:W3:Y:S01]  /*2500*/  @P0 LD.E.64 R6, desc[UR4][R4.64+0x10] ;  /* 0x0000100404060980 */ /* 0x001ee2000c101b00 */
[C---:B------:R-:W-:Y:S02]  /*2510*/  @P0 R2UR UR4, R16.reuse ;  /* 0x00000000100402ca */ /* 0x040fe400000e0000 */
[----:B------:R-:W-:Y:S01]  /*2520*/  @P0 R2UR UR5, R17 ;  /* 0x00000000110502ca */ /* 0x000fe200000e0000 */
[----:B------:R-:W-:Y:S06]  /*2530*/  @P0 BAR.SYNC.DEFER_BLOCKING 0x0 ;  /* 0x0000000000000b1d */ /* 0x000fec0000010000 */
[----:B------:R-:W2:Y:S06]  /*2540*/  @P0 LDS.64 R8, [R23] ;  /* 0x0000000017080984 */ /* 0x000eac0000000a00 */
[----:B--2---:R-:W-:Y:S01]  /*2550*/  @P0 ST.E desc[UR4][R8.64+0x8], R3 ;  /* 0x0000080308000985 */ /* 0x004fe2000c101904 */
[----:B------:R-:W-:-:S02]  /*2560*/  @P0 R2UR UR4, R16 ;  /* 0x00000000100402ca */ /* 0x000fc400000e0000 */
[----:B------:R-:W-:Y:S01]  /*2570*/  @P0 R2UR UR5, R17 ;  /* 0x00000000110502ca */ /* 0x000fe200000e0000 */
[----:B------:R-:W3:-:S12]  /*2580*/  @P0 LDS.64 R10, [R23] ;  /* 0x00000000170a0984 */ /* 0x000ed80000000a00 */
[----:B---3--:R-:W-:Y:S01]  /*2590*/  @P0 ST.E.64 desc[UR4][R10.64+0x10], R6 ;  /* 0x000010060a000985 */ /* 0x008fe2000c101b04 */
[----:B------:R-:W-:Y:S02]  /*25a0*/  R2UR UR4, R16 ;  /* 0x00000000100472ca */ /* 0x000fe400000e0000 */
[----:B------:R-:W-:Y:S01]  /*25b0*/  R2UR UR5, R17 ;  /* 0x00000000110572ca */ /* 0x000fe200000e0000 */
[----:B------:R-:W-:Y:S06]  /*25c0*/  BAR.SYNC.DEFER_BLOCKING 0x0 ;  /* 0x0000000000007b1d */ /* 0x000fec0000010000 */
[----:B------:R-:W0:Y:S06]  /*25d0*/  LDS.64 R12, [R23] ;  /* 0x00000000170c7984 */ /* 0x000e2c0000000a00 */
[----:B0-----:R-:W2:Y:S02]  /*25e0*/  LD.E.64 R12, desc[UR4][R12.64+0x10] ;  /* 0x000010040c0c7980 */ /* 0x001ea4000c101b00 */
[----:B--2---:R-:W-:-:S04]  /*25f0*/  ISETP.NE.U32.AND P0, PT, R12, RZ, PT ;  /* 0x000000ff0c00720c */ /* 0x004fc80003f05070 */
[----:B------:R-:W-:-:S13]  /*2600*/  ISETP.NE.AND.EX P0, PT, R13, RZ, PT, P0 ;  /* 0x000000ff0d00720c */ /* 0x000fda0003f05300 */
[----:B------:R-:W-:Y:S02]  /*2610*/  @P0 R2UR UR4, R16 ;  /* 0x00000000100402ca */ /* 0x000fe400000e0000 */
[----:B------:R-:W-:-:S13]  /*2620*/  @P0 R2UR UR5, R17 ;  /* 0x00000000110502ca */ /* 0x000fda00000e0000 */
[----:B------:R-:W2:Y:S01]  /*2630*/  @P0 LD.E R3, desc[UR4][R12.64+0x8] ;  /* 0x000008040c030980 */ /* 0x000ea2000c101900 */
[----:B------:R-:W-:Y:S02]  /*2640*/  @P0 R2UR UR4, R16 ;  /* 0x00000000100402ca */ /* 0x000fe400000e0000 */
[----:B------:R-:W-:-:S13]  /*2650*/  @P0 R2UR UR5, R17 ;  /* 0x00000000110502ca */ /* 0x000fda00000e0000 */
[----:B------:R-:W3:Y:S01]  /*2660*/  @P0 LD.E.64 R4, desc[UR4][R12.64+0x10] ;  /* 0x000010040c040980 */ /* 0x000ee2000c101b00 */
        /* <DEDUP_REMOVED lines=35> */
[----:B0-----:R-:W2:Y:S01]  /*28a0*/  LD.E.64 R12, desc[UR4][R12.64+0x10] ;  /* 0x000010040c0c7980 */ /* 0x001ea2000c101b00 */
[----:B------:R-:W-:-:S02]  /*28b0*/  ISETP.NE.AND P1, PT, R24, RZ, PT ;  /* 0x000000ff1800720c */ /* 0x000fc40003f25270 */
[----:B--2---:R-:W-:-:S04]  /*28c0*/  ISETP.NE.U32.AND P0, PT, R12, RZ, PT ;  /* 0x000000ff0c00720c */ /* 0x004fc80003f05070 */
[----:B------:R-:W-:-:S13]  /*28d0*/  ISETP.NE.AND.EX P0, PT, R13, RZ, PT, P0 ;  /* 0x000000ff0d00720c */ /* 0x000fda0003f05300 */
[----:B------:R-:W-:Y:S05]  /*28e0*/  @!P0 BRA `(.L_x_18) ;  /* 0x0000000000388947 */ /* 0x000fea0003800000 */
[----:B------:R-:W-:Y:S02]  /*28f0*/  R2UR UR4, R16 ;  /* 0x00000000100472ca */ /* 0x000fe400000e0000 */
[----:B------:R-:W-:-:S13]  /*2900*/  R2UR UR5, R17 ;  /* 0x00000000110572ca */ /* 0x000fda00000e0000 */
[----:B------:R-:W2:Y:S04]  /*2910*/  LD.E R3, desc[UR4][R12.64+0x8] ;  /* 0x000008040c037980 */ /* 0x000ea8000c101900 */
[----:B------:R-:W3:Y:S01]  /*2920*/  LD.E.64 R4, desc[UR4][R12.64+0x10] ;  /* 0x000010040c047980 */ /* 0x000ee2000c101b00 */
[----:B------:R-:W-:Y:S05]  /*2930*/  WARPSYNC.ALL ;  /* 0x0000000000007948 */ /* 0x000fea0003800000 */
[----:B------:R-:W-:Y:S01]  /*2940*/  BAR.SYNC.DEFER_BLOCKING 0x0 ;  /* 0x0000000000007b1d */ /* 0x000fe20000010000 */
[----:B------:R-:W-:-:S02]  /*2950*/  R2UR UR4, R16 ;  /* 0x00000000100472ca */ /* 0x000fc400000e0000 */
[----:B------:R-:W-:-:S03]  /*2960*/  R2UR UR5, R17 ;  /* 0x00000000110572ca */ /* 0x000fc600000e0000 */
[----:B------:R-:W2:Y:S10]  /*2970*/  LDS.64 R6, [R23] ;  /* 0x0000000017067984 */ /* 0x000eb40000000a00 */
[----:B--2---:R-:W-:Y:S01]  /*2980*/  ST.E desc[UR4][R6.64+0x8], R3 ;  /* 0x0000080306007985 */ /* 0x004fe2000c101904 */
[----:B------:R-:W-:-:S02]  /*2990*/  R2UR UR4, R16 ;  /* 0x00000000100472ca */ /* 0x000fc400000e0000 */
[----:B------:R-:W-:Y:S01]  /*29a0*/  R2UR UR5, R17 ;  /* 0x00000000110572ca */ /* 0x000fe200000e0000 */
[----:B------:R-:W3:-:S12]  /*29b0*/  LDS.64 R8, [R23] ;  /* 0x0000000017087984 */ /* 0x000ed80000000a00 */
[----:B---3--:R0:W-:Y:S02]  /*29c0*/  ST.E.64 desc[UR4][R8.64+0x10], R4 ;  /* 0x0000100408007985 */ /* 0x0081e4000c101b04 */
.L_x_18:
[----:B------:R-:W-:Y:S04]  /*29d0*/  BSSY.RECONVERGENT B6, `(.L_x_19) ;  /* 0x0000012000067945 */ /* 0x000fe80003800200 */
[----:B------:R-:W-:Y:S05]  /*29e0*/  @P1 BRA `(.L_x_20) ;  /* 0x0000000000401947 */ /* 0x000fea0003800000 */
[----:B------:R-:W-:Y:S01]  /*29f0*/  IMAD R28, R25, 0x8, R28 ;  /* 0x00000008191c7824 */ /* 0x000fe200078e021c */
[----:B------:R-:W-:Y:S02]  /*2a00*/  R2UR UR4, R16 ;  /* 0x00000000100472ca */ /* 0x000fe400000e0000 */
[----:B------:R-:W-:-:S03]  /*2a10*/  R2UR UR5, R17 ;  /* 0x00000000110572ca */ /* 0x000fc600000e0000 */
[----:B------:R-:W1:Y:S10]  /*2a20*/  LDS.64 R28, [R28] ;  /* 0x000000001c1c7984 */ /* 0x000e740000000a00 */
[----:B-1----:R-:W2:Y:S01]  /*2a30*/  LD.E R11, desc[UR4][R28.64+0x8] ;  /* 0x000008041c0b7980 */ /* 0x002ea2000c101900 */
[----:B------:R-:W-:Y:S01]  /*2a40*/  IMAD.MOV.U32 R10, RZ, RZ, R25 ;  /* 0x000000ffff0a7224 */ /* 0x000fe200078e0019 */
[----:B------:R-:W-:Y:S01]  /*2a50*/  MOV R0, 0x8 ;  /* 0x0000000800007802 */ /* 0x000fe20000000f00 */
[----:B------:R-:W1:Y:S01]  /*2a60*/  LDCU.64 UR4, c[0x4][0x78] ;  /* 0x01000f00ff0477ac */ /* 0x000e620008000a00 */
[----:B------:R-:W-:-:S02]  /*2a70*/  IMAD.MOV.U32 R6, RZ, RZ, R22 ;  /* 0x000000ffff067224 */ /* 0x000fc400078e0016 */
[----:B0-----:R0:W3:Y:S01]  /*2a80*/  LDC.64 R8, c[0x4][R0] ;  /* 0x0100000000087b82 */ /* 0x0010e20000000a00 */
[----:B------:R-:W-:Y:S02]  /*2a90*/  IMAD.MOV.U32 R7, RZ, RZ, R2 ;  /* 0x000000ffff077224 */ /* 0x000fe400078e0002 */
[----:B-1----:R-:W-:Y:S02]  /*2aa0*/  IMAD.U32 R4, RZ, RZ, UR4 ;  /* 0x00000004ff047e24 */ /* 0x002fe4000f8e00ff */
[----:B------:R-:W-:Y:S01]  /*2ab0*/  IMAD.U32 R5, RZ, RZ, UR5 ;  /* 0x00000005ff057e24 */ /* 0x000fe2000f8e00ff */
[----:B--23--:R0:W-:Y:S06]  /*2ac0*/  STL.64 [R1], R10 ;  /* 0x0000000a01007387 */ /* 0x00c1ec0000100a00 */
[----:B------:R-:W-:-:S07]  /*2ad0*/  LEPC R20, `(.L_x_20) ;  /* 0x000000001014794e */ /* 0x000fce0000000000 */
[----:B0-----:R-:W-:Y:S05]  /*2ae0*/  CALL.ABS.NOINC R8 ;  /* 0x0000000008007343 */ /* 0x001fea0003c00000 */
.L_x_20:
[----:B------:R-:W-:Y:S05]  /*2af0*/  BSYNC.RECONVERGENT B6 ;  /* 0x0000000000067941 */ /* 0x000fea0003800200 */
.L_x_19:
[----:B0-----:R0:W1:Y:S01]  /*2b00*/  LDS.64 R4, [R23] ;  /* 0x0000000017047984 */ /* 0x0010620000000a00 */
[----:B------:R-:W-:-:S04]  /*2b10*/  MOV R0, 0x10 ;  /* 0x0000001000007802 */ /* 0x000fc80000000f00 */
[----:B------:R0:W2:Y:S03]  /*2b20*/  LDC.64 R2, c[0x4][R0] ;  /* 0x0100000000027b82 */ /* 0x0000a60000000a00 */
[----:B------:R-:W-:-:S07]  /*2b30*/  LEPC R20, `(.L_x_21) ;  /* 0x000000001014794e */ /* 0x000fce0000000000 */
[----:B012---:R-:W-:Y:S05]  /*2b40*/  CALL.ABS.NOINC R2 ;  /* 0x0000000002007343 */ /* 0x007fea0003c00000 */
.L_x_21:
[----:B------:R-:W-:Y:S05]  /*2b50*/  EXIT ;  /* 0x000000000000794d */ /* 0x000fea0003800000 */
.L_x_22:
[----:B------:R-:W-:-:S00]  /*2b60*/  BRA `(.L_x_22) ;  /* 0xfffffffc00fc7947 */ /* 0x000fc0000383ffff */
[----:B------:R-:W-:-:S00]  /*2b70*/  NOP ;  /* 0x0000000000007918 */ /* 0x000fc00000000000 */
        /* <DEDUP_REMOVED lines=8> */
.L_x_23:


//--------------------- .nv.global.init           --------------------------
	.section	.nv.global.init,"aw",@progbits
	.align	4
.nv.global.init:
	.type		mrg32k3aM1SubSeq,@object
	.size		mrg32k3aM1SubSeq,(mrg32k3aM2SubSeq - mrg32k3aM1SubSeq)
mrg32k3aM1SubSeq:
        /*0000*/ 	.byte	0x0b, 0xcc, 0xee, 0x04, 0x73, 0x29, 0x8b, 0x6f, 0xf6, 0x53, 0x03, 0xf6, 0x23, 0xf6, 0xea, 0xda
        /* <DEDUP_REMOVED lines=125> */
	.type		mrg32k3aM2SubSeq,@object
	.size		mrg32k3aM2SubSeq,(mrg32k3aM1 - mrg32k3aM2SubSeq)
mrg32k3aM2SubSeq:
        /* <DEDUP_REMOVED lines=126> */
	.type		mrg32k3aM1,@object
	.size		mrg32k3aM1,(mrg32k3aM1Seq - mrg32k3aM1)
mrg32k3aM1:
        /* <DEDUP_REMOVED lines=144> */
	.type		mrg32k3aM1Seq,@object
	.size		mrg32k3aM1Seq,(mrg32k3aM2 - mrg32k3aM1Seq)
mrg32k3aM1Seq:
        /* <DEDUP_REMOVED lines=144> */
	.type		mrg32k3aM2,@object
	.size		mrg32k3aM2,(mrg32k3aM2Seq - mrg32k3aM2)
mrg32k3aM2:
        /* <DEDUP_REMOVED lines=144> */
	.type		mrg32k3aM2Seq,@object
	.size		mrg32k3aM2Seq,(precalc_xorwow_matrix - mrg32k3aM2Seq)
mrg32k3aM2Seq:
        /* <DEDUP_REMOVED lines=144> */
	.type		precalc_xorwow_matrix,@object
	.size		precalc_xorwow_matrix,(precalc_xorwow_offset_matrix - precalc_xorwow_matrix)
precalc_xorwow_matrix:
        /* <DEDUP_REMOVED lines=6400> */
	.type		precalc_xorwow_offset_matrix,@object
	.size		precalc_xorwow_offset_matrix,($str$5 - precalc_xorwow_offset_matrix)
precalc_xorwow_offset_matrix:
        /* <DEDUP_REMOVED lines=6400> */
	.type		$str$5,@object
	.size		$str$5,($str$3 - $str$5)
$str$5:
        /*353c0*/ 	.byte	0x74, 0x68, 0x72, 0x65, 0x61, 0x64, 0x20, 0x25, 0x64, 0x27, 0x73, 0x20, 0x6e, 0x78, 0x20, 0x69
        /*353d0*/ 	.byte	0x73, 0x20, 0x25, 0x64, 0x0a, 0x00
	.type		$str$3,@object
	.size		$str$3,($str$1 - $str$3)
$str$3:
        /*353d6*/ 	.byte	0x52, 0x61, 0x6e, 0x64, 0x6f, 0x6d, 0x20, 0x6e, 0x75, 0x6d, 0x62, 0x65, 0x72, 0x3a, 0x20, 0x25
        /*353e6*/ 	.byte	0x64, 0x20, 0x69, 0x6e, 0x20, 0x74, 0x68, 0x72, 0x65, 0x61, 0x64, 0x20, 0x74, 0x78, 0x2c, 0x20
        /*353f6*/ 	.byte	0x74, 0x79, 0x3a, 0x20, 0x25, 0x64, 0x0a, 0x00
	.type		$str$1,@object
	.size		$str$1,($str$2 - $str$1)
$str$1:
        /*353fe*/ 	.byte	0x43, 0x72, 0x65, 0x61, 0x74, 0x65, 0x20, 0x6e, 0x6f, 0x64, 0x65, 0x20, 0x62, 0x79, 0x20, 0x74
        /*3540e*/ 	.byte	0x68, 0x72, 0x65, 0x61, 0x64, 0x49, 0x64, 0x78, 0x20, 0x74, 0x79, 0x3a, 0x20, 0x25, 0x64, 0x2c
        /*3541e*/ 	.byte	0x20, 0x74, 0x78, 0x3a, 0x20, 0x25, 0x64, 0x2c, 0x20, 0x6e, 0x6f, 0x64, 0x65, 0x27, 0x73, 0x20
        /*3542e*/ 	.byte	0x79, 0x3a, 0x20, 0x25, 0x64, 0x2c, 0x20, 0x78, 0x3a, 0x20, 0x25, 0x64, 0x0a, 0x00
	.type		$str$2,@object
	.size		$str$2,($str$4 - $str$2)
$str$2:
        /*3543c*/ 	.byte	0x72, 0x65, 0x64, 0x69, 0x72, 0x65, 0x63, 0x74, 0x20, 0x6e, 0x65, 0x78, 0x74, 0x20, 0x70, 0x6f
        /*3544c*/ 	.byte	0x69, 0x6e, 0x74, 0x65, 0x72, 0x20, 0x6f, 0x66, 0x20, 0x6e, 0x6f, 0x64, 0x65, 0x20, 0x28, 0x79
        /*3545c*/ 	.byte	0x3a, 0x20, 0x25, 0x64, 0x2c, 0x20, 0x78, 0x3a, 0x20, 0x25, 0x64, 0x29, 0x20, 0x74, 0x6f, 0x20
        /*3546c*/ 	.byte	0x6e, 0x6f, 0x64, 0x65, 0x20, 0x28, 0x79, 0x3a, 0x20, 0x25, 0x64, 0x2c, 0x20, 0x78, 0x3a, 0x20
        /*3547c*/ 	.byte	0x25, 0x64, 0x29, 0x0a, 0x00
	.type		$str$4,@object
	.size		$str$4,(.L_12 - $str$4)
$str$4:
        /*35481*/ 	.byte	0x6e, 0x6f, 0x64, 0x65, 0x20, 0x28, 0x74, 0x79, 0x3a, 0x20, 0x25, 0x64, 0x20, 0x74, 0x78, 0x3a
        /*35491*/ 	.byte	0x20, 0x25, 0x64, 0x29, 0x27, 0x73, 0x20, 0x6e, 0x65, 0x78, 0x74, 0x20, 0x6e, 0x6f, 0x64, 0x65
        /*354a1*/ 	.byte	0x20, 0x62, 0x65, 0x63, 0x6f, 0x6d, 0x65, 0x73, 0x20, 0x28, 0x74, 0x79, 0x3a, 0x20, 0x25, 0x64
        /*354b1*/ 	.byte	0x20, 0x74, 0x78, 0x3a, 0x20, 0x25, 0x64, 0x29, 0x20, 0x77, 0x68, 0x65, 0x72, 0x65, 0x61, 0x73
        /*354c1*/ 	.byte	0x20, 0x6e, 0x6f, 0x64, 0x65, 0x20, 0x28, 0x74, 0x79, 0x3a, 0x20, 0x25, 0x64, 0x20, 0x72, 0x78
        /*354d1*/ 	.byte	0x3a, 0x20, 0x25, 0x64, 0x29, 0x27, 0x73, 0x20, 0x6e, 0x65, 0x78, 0x74, 0x20, 0x6e, 0x6f, 0x64
        /*354e1*/ 	.byte	0x65, 0x20, 0x62, 0x65, 0x63, 0x6f, 0x6d, 0x65, 0x73, 0x20, 0x28, 0x74, 0x79, 0x3a, 0x20, 0x25
        /*354f1*/ 	.byte	0x64, 0x20, 0x74, 0x78, 0x3a, 0x20, 0x25, 0x64, 0x29, 0x0a, 0x00
.L_12:


//--------------------- .nv.shared._Z55parallel_iterative_improvement_algorithm_in_parallelismy --------------------------
	.section	.nv.shared._Z55parallel_iterative_improvement_algorithm_in_parallelismy,"aw",@nobits
	.sectionflags	@""
	.align	8
.nv.shared._Z55parallel_iterative_improvement_algorithm_in_parallelismy:
	.zero		1992


//--------------------- .nv.shared.reserved.0     --------------------------
	.section	.nv.shared.reserved.0,"aw",@nobits
	.weak		__nv_reservedSMEM_offset_0_alias
	.size		__nv_reservedSMEM_offset_0_alias, 0, 64
	.other		__nv_reservedSMEM_offset_0_alias,@"STO_CUDA_RESERVED_SHARED STV_DEFAULT"
__nv_reservedSMEM_offset_0_alias:
	.zero		0
	.zero		64


//--------------------- .nv.constant0._Z55parallel_iterative_improvement_algorithm_in_parallelismy --------------------------
	.section	.nv.constant0._Z55parallel_iterative_improvement_algorithm_in_parallelismy,"a",@progbits
	.sectionflags	@""
	.align	4
.nv.constant0._Z55parallel_iterative_improvement_algorithm_in_parallelismy:
	.zero		904


//--------------------- SYMBOLS --------------------------

	.type		.nv.reservedSmem.offset0,@object
	.size		.nv.reservedSmem.offset0,0x4
	.type		.nv.reservedSmem.cap,@object
	.size		.nv.reservedSmem.cap,0x4
	.type		malloc,@function
	.type		vprintf,@function
	.type		free,@function
